//
// Generated by NVIDIA NVVM Compiler
//
// Compiler Build ID: CL-36424714
// Cuda compilation tools, release 13.0, V13.0.88
// Based on NVVM 20.0.0
//

.version 9.0
.target sm_100
.address_size 64

.func  (.param .b64 func_retval0) __internal_accurate_pow
(
	.param .b64 __internal_accurate_pow_param_0
)
;
.const .align 4 .b8 indice[288] = {0, 0, 0, 0, 0, 0, 0, 0, 0, 0, 128, 63, 0, 0, 128, 191, 0, 0, 128, 63, 0, 0, 128, 63, 0, 0, 0, 64, 0, 0, 0, 192, 0, 0, 0, 64, 0, 0, 0, 0, 0, 0, 0, 64, 0, 0, 0, 64, 0, 0, 64, 64, 0, 0, 64, 192, 0, 0, 64, 64, 0, 0, 128, 191, 0, 0, 64, 64, 0, 0, 128, 63, 0, 0, 64, 64, 0, 0, 64, 64, 0, 0, 128, 64, 0, 0, 128, 192, 0, 0, 128, 64, 0, 0, 0, 192, 0, 0, 128, 64, 0, 0, 0, 0, 0, 0, 128, 64, 0, 0, 0, 64, 0, 0, 128, 64, 0, 0, 128, 64, 0, 0, 160, 64, 0, 0, 160, 192, 0, 0, 160, 64, 0, 0, 64, 192, 0, 0, 160, 64, 0, 0, 128, 191, 0, 0, 160, 64, 0, 0, 128, 63, 0, 0, 160, 64, 0, 0, 64, 64, 0, 0, 160, 64, 0, 0, 160, 64, 0, 0, 192, 64, 0, 0, 192, 192, 0, 0, 192, 64, 0, 0, 128, 192, 0, 0, 192, 64, 0, 0, 0, 192, 0, 0, 192, 64, 0, 0, 0, 0, 0, 0, 192, 64, 0, 0, 0, 64, 0, 0, 192, 64, 0, 0, 128, 64, 0, 0, 192, 64, 0, 0, 192, 64, 0, 0, 224, 64, 0, 0, 224, 192, 0, 0, 224, 64, 0, 0, 160, 192, 0, 0, 224, 64, 0, 0, 64, 192, 0, 0, 224, 64, 0, 0, 128, 191, 0, 0, 224, 64, 0, 0, 128, 63, 0, 0, 224, 64, 0, 0, 64, 64, 0, 0, 224, 64, 0, 0, 160, 64, 0, 0, 224, 64, 0, 0, 224, 64};
.global .align 4 .b8 __cudart_i2opi_f[24] = {65, 144, 67, 60, 153, 149, 98, 219, 192, 221, 52, 245, 209, 87, 39, 252, 41, 21, 68, 78, 110, 131, 249, 162};

.func  (.param .b32 func_retval0) _Z19zernike_radial_CUDAfff(
	.param .b32 _Z19zernike_radial_CUDAfff_param_0,
	.param .b32 _Z19zernike_radial_CUDAfff_param_1,
	.param .b32 _Z19zernike_radial_CUDAfff_param_2
)
{
	.reg .pred 	%p<37>;
	.reg .b32 	%r<33>;
	.reg .b32 	%f<122>;
	.reg .b64 	%fd<27>;

	ld.param.f32 	%f14, [_Z19zernike_radial_CUDAfff_param_0];
	ld.param.f32 	%f15, [_Z19zernike_radial_CUDAfff_param_1];
	ld.param.f32 	%f16, [_Z19zernike_radial_CUDAfff_param_2];
	setp.neu.f32 	%p1, %f15, %f16;
	mov.f32 	%f121, 0f3F800000;
	@%p1 bra 	$L__BB0_11;
	mul.f32 	%f57, %f15, 0f3F000000;
	cvt.rzi.f32.f32 	%f58, %f57;
	add.f32 	%f59, %f58, %f58;
	sub.f32 	%f60, %f15, %f59;
	abs.f32 	%f1, %f60;
	abs.f32 	%f2, %f14;
	setp.lt.f32 	%p16, %f2, 0f00800000;
	mul.f32 	%f61, %f2, 0f4B800000;
	selp.f32 	%f62, %f61, %f2, %p16;
	selp.f32 	%f63, 0fC1C00000, 0f00000000, %p16;
	mov.b32 	%r19, %f62;
	add.s32 	%r20, %r19, -1060439283;
	and.b32  	%r21, %r20, -8388608;
	sub.s32 	%r22, %r19, %r21;
	mov.b32 	%f64, %r22;
	cvt.rn.f32.s32 	%f65, %r21;
	fma.rn.f32 	%f66, %f65, 0f34000000, %f63;
	add.f32 	%f67, %f64, 0fBF800000;
	add.f32 	%f68, %f64, 0f3F800000;
	rcp.approx.ftz.f32 	%f69, %f68;
	add.f32 	%f70, %f67, %f67;
	mul.f32 	%f71, %f70, %f69;
	mul.f32 	%f72, %f71, %f71;
	sub.f32 	%f73, %f67, %f71;
	add.f32 	%f74, %f73, %f73;
	neg.f32 	%f75, %f71;
	fma.rn.f32 	%f76, %f75, %f67, %f74;
	mul.rn.f32 	%f77, %f69, %f76;
	fma.rn.f32 	%f78, %f72, 0f3A2C32E4, 0f3B52E7DB;
	fma.rn.f32 	%f79, %f78, %f72, 0f3C93BB73;
	fma.rn.f32 	%f80, %f79, %f72, 0f3DF6384F;
	mul.rn.f32 	%f81, %f80, %f72;
	fma.rn.f32 	%f82, %f71, 0f3FB8AA3B, %f66;
	sub.f32 	%f83, %f66, %f82;
	fma.rn.f32 	%f84, %f71, 0f3FB8AA3B, %f83;
	fma.rn.f32 	%f85, %f77, 0f3FB8AA3B, %f84;
	fma.rn.f32 	%f86, %f71, 0f32A55E34, %f85;
	mul.f32 	%f87, %f81, 0f40400000;
	fma.rn.f32 	%f88, %f87, %f77, %f86;
	fma.rn.f32 	%f89, %f81, %f71, %f88;
	add.rn.f32 	%f90, %f82, %f89;
	neg.f32 	%f91, %f82;
	add.rn.f32 	%f92, %f90, %f91;
	neg.f32 	%f93, %f92;
	add.rn.f32 	%f94, %f89, %f93;
	mul.rn.f32 	%f95, %f90, %f15;
	neg.f32 	%f96, %f95;
	fma.rn.f32 	%f97, %f90, %f15, %f96;
	fma.rn.f32 	%f98, %f94, %f15, %f97;
	cvt.rni.f32.f32 	%f99, %f95;
	sub.f32 	%f100, %f95, %f99;
	add.f32 	%f101, %f100, %f98;
	fma.rn.f32 	%f102, %f101, 0f391FCB8E, 0f3AAF85ED;
	fma.rn.f32 	%f103, %f102, %f101, 0f3C1D9856;
	fma.rn.f32 	%f104, %f103, %f101, 0f3D6357BB;
	fma.rn.f32 	%f105, %f104, %f101, 0f3E75FDEC;
	fma.rn.f32 	%f106, %f105, %f101, 0f3F317218;
	fma.rn.f32 	%f107, %f106, %f101, 0f3F800000;
	cvt.rzi.s32.f32 	%r23, %f99;
	setp.gt.f32 	%p17, %f99, 0f00000000;
	selp.b32 	%r24, 0, -2097152000, %p17;
	add.s32 	%r25, %r24, 2130706432;
	mov.b32 	%f108, %r25;
	mul.f32 	%f109, %f107, %f108;
	shl.b32 	%r26, %r23, 23;
	sub.s32 	%r27, %r26, %r24;
	mov.b32 	%f110, %r27;
	mul.f32 	%f111, %f109, %f110;
	abs.f32 	%f112, %f95;
	setp.gt.f32 	%p18, %f112, 0f43180000;
	setp.lt.f32 	%p19, %f95, 0f00000000;
	selp.f32 	%f113, 0f00000000, 0f7F800000, %p19;
	selp.f32 	%f3, %f113, %f111, %p18;
	setp.eq.f32 	%p20, %f14, 0f3F800000;
	setp.eq.f32 	%p21, %f15, 0f00000000;
	or.pred  	%p22, %p20, %p21;
	@%p22 bra 	$L__BB0_9;
	setp.num.f32 	%p23, %f2, %f2;
	abs.f32 	%f114, %f15;
	setp.num.f32 	%p24, %f114, %f114;
	and.pred  	%p25, %p23, %p24;
	@%p25 bra 	$L__BB0_4;
	add.rn.f32 	%f121, %f14, %f15;
	bra.uni 	$L__BB0_9;
$L__BB0_4:
	setp.neu.f32 	%p26, %f14, 0f00000000;
	setp.neu.f32 	%p27, %f2, 0f7F800000;
	and.pred  	%p28, %p26, %p27;
	@%p28 bra 	$L__BB0_6;
	setp.neu.f32 	%p35, %f1, 0f3F800000;
	add.f32 	%f119, %f14, %f14;
	mov.b32 	%r28, %f119;
	setp.lt.f32 	%p36, %f15, 0f00000000;
	xor.b32  	%r29, %r28, 2139095040;
	selp.b32 	%r30, %r29, %r28, %p36;
	and.b32  	%r31, %r30, 2147483647;
	selp.b32 	%r32, %r31, %r30, %p35;
	mov.b32 	%f121, %r32;
	bra.uni 	$L__BB0_9;
$L__BB0_6:
	setp.eq.f32 	%p29, %f14, 0fBF800000;
	setp.eq.f32 	%p30, %f114, 0f7F800000;
	and.pred  	%p31, %p29, %p30;
	@%p31 bra 	$L__BB0_9;
	setp.geu.f32 	%p32, %f14, 0f00000000;
	mov.f32 	%f121, %f3;
	@%p32 bra 	$L__BB0_9;
	setp.neu.f32 	%p33, %f1, 0f3F800000;
	neg.f32 	%f116, %f3;
	selp.f32 	%f117, %f3, %f116, %p33;
	cvt.rmi.f32.f32 	%f118, %f15;
	setp.neu.f32 	%p34, %f15, %f118;
	selp.f32 	%f121, 0f7FFFFFFF, %f117, %p34;
$L__BB0_9:
	st.param.f32 	[func_retval0], %f121;
	ret;
$L__BB0_10:
	{ // callseq 3, 0
	.param .b32 param0;
	st.param.f32 	[param0], %f14;
	.param .b32 param1;
	st.param.f32 	[param1], %f15;
	.param .b32 param2;
	st.param.f32 	[param2], %f15;
	.param .b32 retval0;
	call.uni (retval0), 
	_Z19zernike_radial_CUDAfff, 
	(
	param0, 
	param1, 
	param2
	);
	ld.param.f32 	%f48, [retval0];
	} // callseq 3
	mul.f32 	%f50, %f15, %f48;
	add.f32 	%f51, %f15, 0fBF800000;
	add.f32 	%f52, %f15, 0fC0000000;
	{ // callseq 4, 0
	.param .b32 param0;
	st.param.f32 	[param0], %f14;
	.param .b32 param1;
	st.param.f32 	[param1], %f52;
	.param .b32 param2;
	st.param.f32 	[param2], %f52;
	.param .b32 retval0;
	call.uni (retval0), 
	_Z19zernike_radial_CUDAfff, 
	(
	param0, 
	param1, 
	param2
	);
	ld.param.f32 	%f53, [retval0];
	} // callseq 4
	mul.f32 	%f55, %f51, %f53;
	sub.f32 	%f121, %f50, %f55;
	bra.uni 	$L__BB0_9;
$L__BB0_11:
	sub.f32 	%f17, %f15, %f16;
	add.f32 	%f18, %f17, 0fC0000000;
	cvt.f64.f32 	%fd9, %f18;
	setp.lt.f64 	%p2, %fd9, 0d3EB0C6F7A0B5ED8D;
	@%p2 bra 	$L__BB0_10;
	add.f32 	%f19, %f16, 0f40800000;
	add.f32 	%f20, %f19, 0fC0000000;
	mul.f32 	%f21, %f20, 0fC0800000;
	add.f32 	%f22, %f19, 0fC0400000;
	mul.f32 	%f23, %f22, %f21;
	add.f32 	%f24, %f15, %f19;
	add.f32 	%f25, %f24, 0fC0000000;
	sub.f32 	%f26, %f15, %f19;
	add.f32 	%f27, %f26, 0f40800000;
	mul.f32 	%f28, %f25, %f27;
	div.rn.f32 	%f10, %f23, %f28;
	mul.f32 	%f29, %f24, %f10;
	add.f32 	%f30, %f26, 0f40000000;
	mul.f32 	%f31, %f30, %f29;
	add.f32 	%f32, %f19, 0fBF800000;
	mul.f32 	%f33, %f32, 0f40800000;
	div.rn.f32 	%f34, %f31, %f33;
	add.f32 	%f11, %f20, %f34;
	mul.f32 	%f35, %f19, %f32;
	mul.f32 	%f36, %f35, 0f3F000000;
	mul.f32 	%f37, %f19, %f11;
	sub.f32 	%f38, %f36, %f37;
	add.f32 	%f39, %f24, 0f40000000;
	mul.f32 	%f40, %f39, %f10;
	mul.f32 	%f41, %f26, %f40;
	fma.rn.f32 	%f42, %f41, 0f3E000000, %f38;
	{ // callseq 0, 0
	.param .b32 param0;
	st.param.f32 	[param0], %f14;
	.param .b32 param1;
	st.param.f32 	[param1], %f15;
	.param .b32 param2;
	st.param.f32 	[param2], %f19;
	.param .b32 retval0;
	call.uni (retval0), 
	_Z19zernike_radial_CUDAfff, 
	(
	param0, 
	param1, 
	param2
	);
	ld.param.f32 	%f43, [retval0];
	} // callseq 0
	mul.f32 	%f12, %f42, %f43;
	cvt.f64.f32 	%fd1, %f14;
	{
	.reg .b32 %temp; 
	mov.b64 	{%temp, %r1}, %fd1;
	}
	mov.f64 	%fd10, 0d4000000000000000;
	{
	.reg .b32 %temp; 
	mov.b64 	{%temp, %r4}, %fd10;
	}
	and.b32  	%r3, %r4, 2146435072;
	setp.eq.s32 	%p3, %r3, 1062207488;
	abs.f64 	%fd2, %fd1;
	{ // callseq 1, 0
	.param .b64 param0;
	st.param.f64 	[param0], %fd2;
	.param .b64 retval0;
	call.uni (retval0), 
	__internal_accurate_pow, 
	(
	param0
	);
	ld.param.f64 	%fd11, [retval0];
	} // callseq 1
	setp.lt.s32 	%p4, %r1, 0;
	neg.f64 	%fd13, %fd11;
	selp.f64 	%fd14, %fd13, %fd11, %p3;
	selp.f64 	%fd26, %fd14, %fd11, %p4;
	setp.neu.f32 	%p5, %f14, 0f00000000;
	@%p5 bra 	$L__BB0_14;
	setp.eq.s32 	%p6, %r3, 1062207488;
	selp.b32 	%r5, %r1, 0, %p6;
	setp.lt.s32 	%p7, %r4, 0;
	or.b32  	%r6, %r5, 2146435072;
	selp.b32 	%r7, %r6, %r5, %p7;
	mov.b32 	%r8, 0;
	mov.b64 	%fd26, {%r8, %r7};
$L__BB0_14:
	add.f64 	%fd15, %fd1, 0d4000000000000000;
	{
	.reg .b32 %temp; 
	mov.b64 	{%temp, %r9}, %fd15;
	}
	and.b32  	%r10, %r9, 2146435072;
	setp.ne.s32 	%p8, %r10, 2146435072;
	@%p8 bra 	$L__BB0_19;
	setp.num.f32 	%p9, %f14, %f14;
	@%p9 bra 	$L__BB0_17;
	mov.f64 	%fd16, 0d4000000000000000;
	add.rn.f64 	%fd26, %fd1, %fd16;
	bra.uni 	$L__BB0_19;
$L__BB0_17:
	setp.neu.f64 	%p10, %fd2, 0d7FF0000000000000;
	@%p10 bra 	$L__BB0_19;
	setp.lt.s32 	%p11, %r1, 0;
	setp.eq.s32 	%p12, %r3, 1062207488;
	setp.lt.s32 	%p13, %r4, 0;
	selp.b32 	%r12, 0, 2146435072, %p13;
	and.b32  	%r13, %r4, 2147483647;
	setp.ne.s32 	%p14, %r13, 1071644672;
	or.b32  	%r14, %r12, -2147483648;
	selp.b32 	%r15, %r14, %r12, %p14;
	selp.b32 	%r16, %r15, %r12, %p12;
	selp.b32 	%r17, %r16, %r12, %p11;
	mov.b32 	%r18, 0;
	mov.b64 	%fd26, {%r18, %r17};
$L__BB0_19:
	setp.eq.f32 	%p15, %f14, 0f3F800000;
	selp.f64 	%fd17, 0d3FF0000000000000, %fd26, %p15;
	cvt.f64.f32 	%fd18, %f10;
	div.rn.f64 	%fd19, %fd18, %fd17;
	cvt.f64.f32 	%fd20, %f11;
	add.f64 	%fd21, %fd19, %fd20;
	add.f32 	%f45, %f16, 0f40000000;
	{ // callseq 2, 0
	.param .b32 param0;
	st.param.f32 	[param0], %f14;
	.param .b32 param1;
	st.param.f32 	[param1], %f15;
	.param .b32 param2;
	st.param.f32 	[param2], %f45;
	.param .b32 retval0;
	call.uni (retval0), 
	_Z19zernike_radial_CUDAfff, 
	(
	param0, 
	param1, 
	param2
	);
	ld.param.f32 	%f46, [retval0];
	} // callseq 2
	cvt.f64.f32 	%fd22, %f46;
	cvt.f64.f32 	%fd23, %f12;
	fma.rn.f64 	%fd24, %fd21, %fd22, %fd23;
	cvt.rn.f32.f64 	%f121, %fd24;
	bra.uni 	$L__BB0_9;

}
	// .globl	_Z9vectorAddPKfS0_Pfi
.visible .entry _Z9vectorAddPKfS0_Pfi(
	.param .u64 .ptr .align 1 _Z9vectorAddPKfS0_Pfi_param_0,
	.param .u64 .ptr .align 1 _Z9vectorAddPKfS0_Pfi_param_1,
	.param .u64 .ptr .align 1 _Z9vectorAddPKfS0_Pfi_param_2,
	.param .u32 _Z9vectorAddPKfS0_Pfi_param_3
)
{
	.reg .pred 	%p<2>;
	.reg .b32 	%r<6>;
	.reg .b32 	%f<5>;
	.reg .b64 	%rd<11>;

	ld.param.u64 	%rd1, [_Z9vectorAddPKfS0_Pfi_param_0];
	ld.param.u64 	%rd2, [_Z9vectorAddPKfS0_Pfi_param_1];
	ld.param.u64 	%rd3, [_Z9vectorAddPKfS0_Pfi_param_2];
	ld.param.u32 	%r2, [_Z9vectorAddPKfS0_Pfi_param_3];
	mov.u32 	%r3, %ntid.x;
	mov.u32 	%r4, %ctaid.x;
	mov.u32 	%r5, %tid.x;
	mad.lo.s32 	%r1, %r3, %r4, %r5;
	setp.ge.s32 	%p1, %r1, %r2;
	@%p1 bra 	$L__BB1_2;
	cvta.to.global.u64 	%rd4, %rd1;
	cvta.to.global.u64 	%rd5, %rd2;
	cvta.to.global.u64 	%rd6, %rd3;
	mul.wide.s32 	%rd7, %r1, 4;
	add.s64 	%rd8, %rd4, %rd7;
	ld.global.f32 	%f1, [%rd8];
	add.s64 	%rd9, %rd5, %rd7;
	ld.global.f32 	%f2, [%rd9];
	add.f32 	%f3, %f1, %f2;
	add.f32 	%f4, %f3, 0f41200000;
	add.s64 	%rd10, %rd6, %rd7;
	st.global.f32 	[%rd10], %f4;
$L__BB1_2:
	ret;

}
	// .globl	_Z15zernikeMat_CUDAPfii
.visible .entry _Z15zernikeMat_CUDAPfii(
	.param .u64 .ptr .align 1 _Z15zernikeMat_CUDAPfii_param_0,
	.param .u32 _Z15zernikeMat_CUDAPfii_param_1,
	.param .u32 _Z15zernikeMat_CUDAPfii_param_2
)
{
	.local .align 4 .b8 	__local_depot2[28];
	.reg .b64 	%SP;
	.reg .b64 	%SPL;
	.reg .pred 	%p<65>;
	.reg .b32 	%r<159>;
	.reg .b32 	%f<118>;
	.reg .b64 	%rd<50>;
	.reg .b64 	%fd<55>;

	mov.u64 	%SPL, __local_depot2;
	ld.param.u64 	%rd17, [_Z15zernikeMat_CUDAPfii_param_0];
	ld.param.u32 	%r38, [_Z15zernikeMat_CUDAPfii_param_2];
	cvta.to.global.u64 	%rd1, %rd17;
	add.u64 	%rd2, %SPL, 0;
	mov.u32 	%r39, %ntid.x;
	mov.u32 	%r40, %ctaid.x;
	mov.u32 	%r41, %tid.x;
	mad.lo.s32 	%r1, %r39, %r40, %r41;
	mov.u32 	%r42, %ntid.y;
	mov.u32 	%r43, %ctaid.y;
	mov.u32 	%r44, %tid.y;
	mad.lo.s32 	%r45, %r42, %r43, %r44;
	mov.u32 	%r46, %ntid.z;
	mov.u32 	%r47, %ctaid.z;
	mov.u32 	%r48, %tid.z;
	mad.lo.s32 	%r3, %r46, %r47, %r48;
	max.s32 	%r49, %r1, %r45;
	setp.ge.s32 	%p1, %r49, %r38;
	@%p1 bra 	$L__BB2_37;
	add.s32 	%r50, %r38, -1;
	shr.u32 	%r51, %r50, 1;
	cvt.rn.f32.u32 	%f1, %r51;
	cvt.rn.f32.u32 	%f26, %r38;
	sub.f32 	%f2, %f26, %f1;
	cvt.rn.f32.s32 	%f27, %r1;
	sub.f32 	%f3, %f27, %f1;
	cvt.f64.f32 	%fd1, %f3;
	{
	.reg .b32 %temp; 
	mov.b64 	{%temp, %r4}, %fd1;
	}
	mov.f64 	%fd24, 0d4000000000000000;
	{
	.reg .b32 %temp; 
	mov.b64 	{%temp, %r52}, %fd24;
	}
	and.b32  	%r6, %r52, 2146435072;
	setp.eq.s32 	%p2, %r6, 1062207488;
	abs.f64 	%fd2, %fd1;
	{ // callseq 5, 0
	.param .b64 param0;
	st.param.f64 	[param0], %fd2;
	.param .b64 retval0;
	call.uni (retval0), 
	__internal_accurate_pow, 
	(
	param0
	);
	ld.param.f64 	%fd25, [retval0];
	} // callseq 5
	setp.lt.s32 	%p3, %r4, 0;
	neg.f64 	%fd27, %fd25;
	selp.f64 	%fd28, %fd27, %fd25, %p2;
	selp.f64 	%fd50, %fd28, %fd25, %p3;
	setp.neu.f32 	%p4, %f3, 0f00000000;
	@%p4 bra 	$L__BB2_3;
	setp.eq.s32 	%p5, %r6, 1062207488;
	selp.b32 	%r53, %r4, 0, %p5;
	setp.lt.s32 	%p6, %r52, 0;
	or.b32  	%r54, %r53, 2146435072;
	selp.b32 	%r55, %r54, %r53, %p6;
	mov.b32 	%r56, 0;
	mov.b64 	%fd50, {%r56, %r55};
$L__BB2_3:
	add.f64 	%fd29, %fd1, 0d4000000000000000;
	{
	.reg .b32 %temp; 
	mov.b64 	{%temp, %r57}, %fd29;
	}
	and.b32  	%r58, %r57, 2146435072;
	setp.ne.s32 	%p7, %r58, 2146435072;
	setp.neu.f64 	%p8, %fd2, 0d7FF0000000000000;
	or.pred  	%p9, %p8, %p7;
	@%p9 bra 	$L__BB2_5;
	setp.lt.s32 	%p10, %r4, 0;
	setp.eq.s32 	%p11, %r6, 1062207488;
	setp.lt.s32 	%p12, %r52, 0;
	selp.b32 	%r60, 0, 2146435072, %p12;
	and.b32  	%r61, %r52, 2147483647;
	setp.ne.s32 	%p13, %r61, 1071644672;
	or.b32  	%r62, %r60, -2147483648;
	selp.b32 	%r63, %r62, %r60, %p13;
	selp.b32 	%r64, %r63, %r60, %p11;
	selp.b32 	%r65, %r64, %r60, %p10;
	mov.b32 	%r66, 0;
	mov.b64 	%fd50, {%r66, %r65};
$L__BB2_5:
	setp.eq.s32 	%p14, %r6, 1062207488;
	setp.eq.f32 	%p15, %f3, 0f3F800000;
	selp.f64 	%fd8, 0d3FF0000000000000, %fd50, %p15;
	cvt.f64.f32 	%fd9, %f2;
	{
	.reg .b32 %temp; 
	mov.b64 	{%temp, %r7}, %fd9;
	}
	abs.f64 	%fd10, %fd9;
	{ // callseq 6, 0
	.param .b64 param0;
	st.param.f64 	[param0], %fd10;
	.param .b64 retval0;
	call.uni (retval0), 
	__internal_accurate_pow, 
	(
	param0
	);
	ld.param.f64 	%fd30, [retval0];
	} // callseq 6
	setp.lt.s32 	%p16, %r7, 0;
	neg.f64 	%fd32, %fd30;
	selp.f64 	%fd33, %fd32, %fd30, %p14;
	selp.f64 	%fd52, %fd33, %fd30, %p16;
	setp.neu.f32 	%p17, %f2, 0f00000000;
	@%p17 bra 	$L__BB2_7;
	setp.eq.s32 	%p18, %r6, 1062207488;
	selp.b32 	%r68, %r7, 0, %p18;
	setp.lt.s32 	%p19, %r52, 0;
	or.b32  	%r69, %r68, 2146435072;
	selp.b32 	%r70, %r69, %r68, %p19;
	mov.b32 	%r71, 0;
	mov.b64 	%fd52, {%r71, %r70};
$L__BB2_7:
	add.f64 	%fd34, %fd9, 0d4000000000000000;
	{
	.reg .b32 %temp; 
	mov.b64 	{%temp, %r72}, %fd34;
	}
	and.b32  	%r73, %r72, 2146435072;
	setp.ne.s32 	%p20, %r73, 2146435072;
	setp.neu.f64 	%p21, %fd10, 0d7FF0000000000000;
	or.pred  	%p22, %p21, %p20;
	@%p22 bra 	$L__BB2_9;
	setp.lt.s32 	%p23, %r7, 0;
	setp.eq.s32 	%p24, %r6, 1062207488;
	setp.lt.s32 	%p25, %r52, 0;
	selp.b32 	%r75, 0, 2146435072, %p25;
	and.b32  	%r76, %r52, 2147483647;
	setp.ne.s32 	%p26, %r76, 1071644672;
	or.b32  	%r77, %r75, -2147483648;
	selp.b32 	%r78, %r77, %r75, %p26;
	selp.b32 	%r79, %r78, %r75, %p24;
	selp.b32 	%r80, %r79, %r75, %p23;
	mov.b32 	%r81, 0;
	mov.b64 	%fd52, {%r81, %r80};
$L__BB2_9:
	setp.eq.s32 	%p27, %r6, 1062207488;
	setp.eq.f32 	%p28, %f2, 0f3F800000;
	selp.f64 	%fd16, 0d3FF0000000000000, %fd52, %p28;
	cvt.rn.f32.u32 	%f28, %r45;
	sub.f32 	%f4, %f28, %f1;
	cvt.f64.f32 	%fd17, %f4;
	{
	.reg .b32 %temp; 
	mov.b64 	{%temp, %r8}, %fd17;
	}
	abs.f64 	%fd18, %fd17;
	{ // callseq 7, 0
	.param .b64 param0;
	st.param.f64 	[param0], %fd18;
	.param .b64 retval0;
	call.uni (retval0), 
	__internal_accurate_pow, 
	(
	param0
	);
	ld.param.f64 	%fd35, [retval0];
	} // callseq 7
	setp.lt.s32 	%p29, %r8, 0;
	neg.f64 	%fd37, %fd35;
	selp.f64 	%fd38, %fd37, %fd35, %p27;
	selp.f64 	%fd54, %fd38, %fd35, %p29;
	setp.neu.f32 	%p30, %f4, 0f00000000;
	@%p30 bra 	$L__BB2_11;
	setp.eq.s32 	%p31, %r6, 1062207488;
	selp.b32 	%r83, %r8, 0, %p31;
	setp.lt.s32 	%p32, %r52, 0;
	or.b32  	%r84, %r83, 2146435072;
	selp.b32 	%r85, %r84, %r83, %p32;
	mov.b32 	%r86, 0;
	mov.b64 	%fd54, {%r86, %r85};
$L__BB2_11:
	add.f64 	%fd39, %fd17, 0d4000000000000000;
	{
	.reg .b32 %temp; 
	mov.b64 	{%temp, %r87}, %fd39;
	}
	and.b32  	%r88, %r87, 2146435072;
	setp.ne.s32 	%p33, %r88, 2146435072;
	setp.neu.f64 	%p34, %fd18, 0d7FF0000000000000;
	or.pred  	%p35, %p34, %p33;
	@%p35 bra 	$L__BB2_13;
	setp.lt.s32 	%p36, %r8, 0;
	setp.eq.s32 	%p37, %r6, 1062207488;
	setp.lt.s32 	%p38, %r52, 0;
	selp.b32 	%r90, 0, 2146435072, %p38;
	and.b32  	%r91, %r52, 2147483647;
	setp.ne.s32 	%p39, %r91, 1071644672;
	or.b32  	%r92, %r90, -2147483648;
	selp.b32 	%r93, %r92, %r90, %p39;
	selp.b32 	%r94, %r93, %r90, %p37;
	selp.b32 	%r95, %r94, %r90, %p36;
	mov.b32 	%r96, 0;
	mov.b64 	%fd54, {%r96, %r95};
$L__BB2_13:
	setp.eq.f32 	%p40, %f4, 0f3F800000;
	selp.f64 	%fd40, 0d3FF0000000000000, %fd54, %p40;
	div.rn.f64 	%fd41, %fd40, %fd16;
	div.rn.f64 	%fd42, %fd8, %fd16;
	add.f64 	%fd43, %fd42, %fd41;
	sqrt.rn.f64 	%fd44, %fd43;
	setp.leu.f64 	%p41, %fd44, 0d3FF0000000000000;
	@%p41 bra 	$L__BB2_15;
	mad.lo.s32 	%r148, %r38, %r3, %r1;
	mad.lo.s32 	%r149, %r148, %r38, %r45;
	mul.wide.s32 	%rd42, %r149, 4;
	add.s64 	%rd43, %rd1, %rd42;
	mov.b32 	%r150, 0;
	st.global.u32 	[%rd43], %r150;
	bra.uni 	$L__BB2_37;
$L__BB2_15:
	rcp.rn.f32 	%f29, %f1;
	mul.f32 	%f30, %f29, %f1;
	mov.f32 	%f31, 0f00000000;
	sub.f32 	%f32, %f31, %f30;
	add.s32 	%r97, %r1, -1;
	cvt.rn.f32.s32 	%f33, %r97;
	fma.rn.f32 	%f34, %f29, %f33, %f32;
	add.f32 	%f35, %f30, 0f00000000;
	add.s32 	%r98, %r45, -1;
	cvt.rn.f32.s32 	%f36, %r98;
	mul.f32 	%f37, %f29, %f36;
	sub.f32 	%f38, %f35, %f37;
	mul.f32 	%f39, %f38, %f38;
	fma.rn.f32 	%f40, %f34, %f34, %f39;
	sqrt.rn.f32 	%f5, %f40;
	abs.f32 	%f41, %f38;
	abs.f32 	%f42, %f34;
	setp.gt.f32 	%p42, %f42, %f41;
	selp.f32 	%f43, %f42, %f41, %p42;
	selp.f32 	%f44, %f41, %f42, %p42;
	div.rn.f32 	%f45, %f44, %f43;
	mul.f32 	%f46, %f45, %f45;
	fma.rn.f32 	%f47, %f46, 0f3B33710B, 0fBC807748;
	fma.rn.f32 	%f48, %f47, %f46, 0f3D2CDAB2;
	fma.rn.f32 	%f49, %f48, %f46, 0fBD992D10;
	fma.rn.f32 	%f50, %f49, %f46, 0f3DD9EA6C;
	fma.rn.f32 	%f51, %f50, %f46, 0fBE117CB1;
	fma.rn.f32 	%f52, %f51, %f46, 0f3E4CBCE0;
	fma.rn.f32 	%f53, %f52, %f46, 0fBEAAAA7D;
	mul.f32 	%f54, %f46, %f53;
	fma.rn.f32 	%f55, %f54, %f45, %f45;
	neg.f32 	%f56, %f55;
	fma.rn.f32 	%f57, 0f3F6EE581, 0f3FD774EB, %f56;
	selp.f32 	%f58, %f57, %f55, %p42;
	selp.f32 	%f59, 0f3F6EE581, 0f3FEEE581, %p42;
	selp.f32 	%f60, %f55, %f56, %p42;
	mov.b32 	%r99, %f38;
	fma.rn.f32 	%f61, %f59, 0f3FD774EB, %f60;
	setp.lt.s32 	%p43, %r99, 0;
	selp.f32 	%f62, %f61, %f58, %p43;
	add.f32 	%f63, %f41, %f42;
	setp.eq.f32 	%p44, %f43, 0f00000000;
	selp.f32 	%f64, 0f40490FDB, 0f00000000, %p43;
	setp.eq.f32 	%p45, %f41, %f42;
	selp.f32 	%f65, 0f4016CBE4, 0f3F490FDB, %p43;
	selp.f32 	%f66, %f65, %f62, %p45;
	selp.f32 	%f67, %f64, %f66, %p44;
	abs.f32 	%f68, %f63;
	setp.nan.f32 	%p46, %f68, %f68;
	copysign.f32 	%f69, %f34, %f67;
	selp.f32 	%f6, %f63, %f69, %p46;
	mul.wide.u32 	%rd19, %r3, 8;
	mov.u64 	%rd20, indice;
	add.s64 	%rd21, %rd20, %rd19;
	ld.const.f32 	%f7, [%rd21];
	ld.const.f32 	%f8, [%rd21+4];
	setp.geu.f32 	%p47, %f8, 0f00000000;
	@%p47 bra 	$L__BB2_25;
	neg.f32 	%f91, %f8;
	{ // callseq 9, 0
	.param .b32 param0;
	st.param.f32 	[param0], %f5;
	.param .b32 param1;
	st.param.f32 	[param1], %f7;
	.param .b32 param2;
	st.param.f32 	[param2], %f91;
	.param .b32 retval0;
	call.uni (retval0), 
	_Z19zernike_radial_CUDAfff, 
	(
	param0, 
	param1, 
	param2
	);
	ld.param.f32 	%f92, [retval0];
	} // callseq 9
	mul.f32 	%f10, %f8, %f6;
	mul.f32 	%f93, %f10, 0f3F22F983;
	cvt.rni.s32.f32 	%r154, %f93;
	cvt.rn.f32.s32 	%f94, %r154;
	fma.rn.f32 	%f95, %f94, 0fBFC90FDA, %f10;
	fma.rn.f32 	%f96, %f94, 0fB3A22168, %f95;
	fma.rn.f32 	%f115, %f94, 0fA7C234C5, %f96;
	abs.f32 	%f12, %f10;
	setp.ltu.f32 	%p56, %f12, 0f47CE4780;
	@%p56 bra 	$L__BB2_24;
	setp.neu.f32 	%p57, %f12, 0f7F800000;
	@%p57 bra 	$L__BB2_19;
	mov.f32 	%f99, 0f00000000;
	mul.rn.f32 	%f115, %f10, %f99;
	mov.b32 	%r154, 0;
	bra.uni 	$L__BB2_24;
$L__BB2_19:
	mov.b32 	%r10, %f10;
	shl.b32 	%r123, %r10, 8;
	or.b32  	%r11, %r123, -2147483648;
	mov.b64 	%rd46, 0;
	mov.b32 	%r151, 0;
	mov.u64 	%rd44, __cudart_i2opi_f;
	mov.u64 	%rd45, %rd2;
$L__BB2_20:
	.pragma "nounroll";
	ld.global.nc.u32 	%r124, [%rd44];
	mad.wide.u32 	%rd32, %r124, %r11, %rd46;
	shr.u64 	%rd46, %rd32, 32;
	st.local.u32 	[%rd45], %rd32;
	add.s32 	%r151, %r151, 1;
	add.s64 	%rd45, %rd45, 4;
	add.s64 	%rd44, %rd44, 4;
	setp.ne.s32 	%p58, %r151, 6;
	@%p58 bra 	$L__BB2_20;
	shr.u32 	%r125, %r10, 23;
	st.local.u32 	[%rd2+24], %rd46;
	and.b32  	%r14, %r125, 31;
	and.b32  	%r126, %r125, 224;
	add.s32 	%r127, %r126, -128;
	shr.u32 	%r128, %r127, 5;
	mul.wide.u32 	%rd33, %r128, 4;
	sub.s64 	%rd9, %rd2, %rd33;
	ld.local.u32 	%r152, [%rd9+24];
	ld.local.u32 	%r153, [%rd9+20];
	setp.eq.s32 	%p59, %r14, 0;
	@%p59 bra 	$L__BB2_23;
	shf.l.wrap.b32 	%r152, %r153, %r152, %r14;
	ld.local.u32 	%r129, [%rd9+16];
	shf.l.wrap.b32 	%r153, %r129, %r153, %r14;
$L__BB2_23:
	shr.u32 	%r130, %r152, 30;
	shf.l.wrap.b32 	%r131, %r153, %r152, 2;
	shl.b32 	%r132, %r153, 2;
	shr.u32 	%r133, %r131, 31;
	add.s32 	%r134, %r133, %r130;
	neg.s32 	%r135, %r134;
	setp.lt.s32 	%p60, %r10, 0;
	selp.b32 	%r154, %r135, %r134, %p60;
	xor.b32  	%r136, %r131, %r10;
	shr.s32 	%r137, %r131, 31;
	xor.b32  	%r138, %r137, %r131;
	xor.b32  	%r139, %r137, %r132;
	cvt.u64.u32 	%rd34, %r138;
	shl.b64 	%rd35, %rd34, 32;
	cvt.u64.u32 	%rd36, %r139;
	or.b64  	%rd37, %rd35, %rd36;
	cvt.rn.f64.s64 	%fd47, %rd37;
	mul.f64 	%fd48, %fd47, 0d3BF921FB54442D19;
	cvt.rn.f32.f64 	%f97, %fd48;
	neg.f32 	%f98, %f97;
	setp.lt.s32 	%p61, %r136, 0;
	selp.f32 	%f115, %f98, %f97, %p61;
$L__BB2_24:
	mul.rn.f32 	%f100, %f115, %f115;
	and.b32  	%r141, %r154, 1;
	setp.eq.b32 	%p62, %r141, 1;
	selp.f32 	%f101, 0f3F800000, %f115, %p62;
	fma.rn.f32 	%f102, %f100, %f101, 0f00000000;
	fma.rn.f32 	%f103, %f100, 0f37CBAC00, 0fBAB607ED;
	selp.f32 	%f104, %f103, 0fB94D4153, %p62;
	selp.f32 	%f105, 0f3D2AAABB, 0f3C0885E4, %p62;
	fma.rn.f32 	%f106, %f104, %f100, %f105;
	selp.f32 	%f107, 0fBEFFFFFF, 0fBE2AAAA8, %p62;
	fma.rn.f32 	%f108, %f106, %f100, %f107;
	fma.rn.f32 	%f109, %f108, %f102, %f101;
	and.b32  	%r142, %r154, 2;
	setp.eq.s32 	%p63, %r142, 0;
	mov.f32 	%f110, 0f00000000;
	sub.f32 	%f111, %f110, %f109;
	selp.f32 	%f112, %f109, %f111, %p63;
	neg.f32 	%f113, %f92;
	mul.f32 	%f117, %f112, %f113;
	bra.uni 	$L__BB2_34;
$L__BB2_25:
	{ // callseq 8, 0
	.param .b32 param0;
	st.param.f32 	[param0], %f5;
	.param .b32 param1;
	st.param.f32 	[param1], %f7;
	.param .b32 param2;
	st.param.f32 	[param2], %f8;
	.param .b32 retval0;
	call.uni (retval0), 
	_Z19zernike_radial_CUDAfff, 
	(
	param0, 
	param1, 
	param2
	);
	ld.param.f32 	%f70, [retval0];
	} // callseq 8
	mul.f32 	%f18, %f8, %f6;
	mul.f32 	%f71, %f18, 0f3F22F983;
	cvt.rni.s32.f32 	%r158, %f71;
	cvt.rn.f32.s32 	%f72, %r158;
	fma.rn.f32 	%f73, %f72, 0fBFC90FDA, %f18;
	fma.rn.f32 	%f74, %f72, 0fB3A22168, %f73;
	fma.rn.f32 	%f116, %f72, 0fA7C234C5, %f74;
	abs.f32 	%f20, %f18;
	setp.ltu.f32 	%p48, %f20, 0f47CE4780;
	@%p48 bra 	$L__BB2_33;
	setp.neu.f32 	%p49, %f20, 0f7F800000;
	@%p49 bra 	$L__BB2_28;
	mov.f32 	%f77, 0f00000000;
	mul.rn.f32 	%f116, %f18, %f77;
	mov.b32 	%r158, 0;
	bra.uni 	$L__BB2_33;
$L__BB2_28:
	mov.b32 	%r24, %f18;
	shl.b32 	%r101, %r24, 8;
	or.b32  	%r25, %r101, -2147483648;
	mov.b64 	%rd49, 0;
	mov.b32 	%r155, 0;
	mov.u64 	%rd47, __cudart_i2opi_f;
	mov.u64 	%rd48, %rd2;
$L__BB2_29:
	.pragma "nounroll";
	ld.global.nc.u32 	%r102, [%rd47];
	mad.wide.u32 	%rd24, %r102, %r25, %rd49;
	shr.u64 	%rd49, %rd24, 32;
	st.local.u32 	[%rd48], %rd24;
	add.s32 	%r155, %r155, 1;
	add.s64 	%rd48, %rd48, 4;
	add.s64 	%rd47, %rd47, 4;
	setp.ne.s32 	%p50, %r155, 6;
	@%p50 bra 	$L__BB2_29;
	shr.u32 	%r103, %r24, 23;
	st.local.u32 	[%rd2+24], %rd49;
	and.b32  	%r28, %r103, 31;
	and.b32  	%r104, %r103, 224;
	add.s32 	%r105, %r104, -128;
	shr.u32 	%r106, %r105, 5;
	mul.wide.u32 	%rd25, %r106, 4;
	sub.s64 	%rd16, %rd2, %rd25;
	ld.local.u32 	%r156, [%rd16+24];
	ld.local.u32 	%r157, [%rd16+20];
	setp.eq.s32 	%p51, %r28, 0;
	@%p51 bra 	$L__BB2_32;
	shf.l.wrap.b32 	%r156, %r157, %r156, %r28;
	ld.local.u32 	%r107, [%rd16+16];
	shf.l.wrap.b32 	%r157, %r107, %r157, %r28;
$L__BB2_32:
	shr.u32 	%r108, %r156, 30;
	shf.l.wrap.b32 	%r109, %r157, %r156, 2;
	shl.b32 	%r110, %r157, 2;
	shr.u32 	%r111, %r109, 31;
	add.s32 	%r112, %r111, %r108;
	neg.s32 	%r113, %r112;
	setp.lt.s32 	%p52, %r24, 0;
	selp.b32 	%r158, %r113, %r112, %p52;
	xor.b32  	%r114, %r109, %r24;
	shr.s32 	%r115, %r109, 31;
	xor.b32  	%r116, %r115, %r109;
	xor.b32  	%r117, %r115, %r110;
	cvt.u64.u32 	%rd26, %r116;
	shl.b64 	%rd27, %rd26, 32;
	cvt.u64.u32 	%rd28, %r117;
	or.b64  	%rd29, %rd27, %rd28;
	cvt.rn.f64.s64 	%fd45, %rd29;
	mul.f64 	%fd46, %fd45, 0d3BF921FB54442D19;
	cvt.rn.f32.f64 	%f75, %fd46;
	neg.f32 	%f76, %f75;
	setp.lt.s32 	%p53, %r114, 0;
	selp.f32 	%f116, %f76, %f75, %p53;
$L__BB2_33:
	add.s32 	%r119, %r158, 1;
	mul.rn.f32 	%f78, %f116, %f116;
	and.b32  	%r120, %r158, 1;
	setp.eq.b32 	%p54, %r120, 1;
	selp.f32 	%f79, %f116, 0f3F800000, %p54;
	fma.rn.f32 	%f80, %f78, %f79, 0f00000000;
	fma.rn.f32 	%f81, %f78, 0f37CBAC00, 0fBAB607ED;
	selp.f32 	%f82, 0fB94D4153, %f81, %p54;
	selp.f32 	%f83, 0f3C0885E4, 0f3D2AAABB, %p54;
	fma.rn.f32 	%f84, %f82, %f78, %f83;
	selp.f32 	%f85, 0fBE2AAAA8, 0fBEFFFFFF, %p54;
	fma.rn.f32 	%f86, %f84, %f78, %f85;
	fma.rn.f32 	%f87, %f86, %f80, %f79;
	and.b32  	%r121, %r119, 2;
	setp.eq.s32 	%p55, %r121, 0;
	mov.f32 	%f88, 0f00000000;
	sub.f32 	%f89, %f88, %f87;
	selp.f32 	%f90, %f87, %f89, %p55;
	mul.f32 	%f117, %f70, %f90;
$L__BB2_34:
	abs.f32 	%f114, %f117;
	setp.num.f32 	%p64, %f114, %f114;
	@%p64 bra 	$L__BB2_36;
	mad.lo.s32 	%r143, %r38, %r3, %r1;
	mad.lo.s32 	%r144, %r143, %r38, %r45;
	mul.wide.s32 	%rd38, %r144, 4;
	add.s64 	%rd39, %rd1, %rd38;
	mov.b32 	%r145, 0;
	st.global.u32 	[%rd39], %r145;
	bra.uni 	$L__BB2_37;
$L__BB2_36:
	mad.lo.s32 	%r146, %r38, %r3, %r1;
	mad.lo.s32 	%r147, %r146, %r38, %r45;
	mul.wide.s32 	%rd40, %r147, 4;
	add.s64 	%rd41, %rd1, %rd40;
	st.global.f32 	[%rd41], %f117;
$L__BB2_37:
	ret;

}
.func  (.param .b64 func_retval0) __internal_accurate_pow(
	.param .b64 __internal_accurate_pow_param_0
)
{
	.reg .pred 	%p<8>;
	.reg .b32 	%r<49>;
	.reg .b32 	%f<3>;
	.reg .b64 	%fd<109>;

	ld.param.f64 	%fd10, [__internal_accurate_pow_param_0];
	{
	.reg .b32 %temp; 
	mov.b64 	{%temp, %r46}, %fd10;
	}
	{
	.reg .b32 %temp; 
	mov.b64 	{%r45, %temp}, %fd10;
	}
	shr.u32 	%r47, %r46, 20;
	setp.gt.u32 	%p1, %r46, 1048575;
	@%p1 bra 	$L__BB3_2;
	mul.f64 	%fd11, %fd10, 0d4350000000000000;
	{
	.reg .b32 %temp; 
	mov.b64 	{%temp, %r46}, %fd11;
	}
	{
	.reg .b32 %temp; 
	mov.b64 	{%r45, %temp}, %fd11;
	}
	shr.u32 	%r16, %r46, 20;
	add.s32 	%r47, %r16, -54;
$L__BB3_2:
	add.s32 	%r48, %r47, -1023;
	and.b32  	%r17, %r46, -2146435073;
	or.b32  	%r18, %r17, 1072693248;
	mov.b64 	%fd107, {%r45, %r18};
	setp.lt.u32 	%p2, %r18, 1073127583;
	@%p2 bra 	$L__BB3_4;
	{
	.reg .b32 %temp; 
	mov.b64 	{%r19, %temp}, %fd107;
	}
	{
	.reg .b32 %temp; 
	mov.b64 	{%temp, %r20}, %fd107;
	}
	add.s32 	%r21, %r20, -1048576;
	mov.b64 	%fd107, {%r19, %r21};
	add.s32 	%r48, %r47, -1022;
$L__BB3_4:
	add.f64 	%fd12, %fd107, 0dBFF0000000000000;
	add.f64 	%fd13, %fd107, 0d3FF0000000000000;
	rcp.approx.ftz.f64 	%fd14, %fd13;
	neg.f64 	%fd15, %fd13;
	fma.rn.f64 	%fd16, %fd15, %fd14, 0d3FF0000000000000;
	fma.rn.f64 	%fd17, %fd16, %fd16, %fd16;
	fma.rn.f64 	%fd18, %fd17, %fd14, %fd14;
	mul.f64 	%fd19, %fd12, %fd18;
	fma.rn.f64 	%fd20, %fd12, %fd18, %fd19;
	mul.f64 	%fd21, %fd20, %fd20;
	fma.rn.f64 	%fd22, %fd21, 0d3EB0F5FF7D2CAFE2, 0d3ED0F5D241AD3B5A;
	fma.rn.f64 	%fd23, %fd22, %fd21, 0d3EF3B20A75488A3F;
	fma.rn.f64 	%fd24, %fd23, %fd21, 0d3F1745CDE4FAECD5;
	fma.rn.f64 	%fd25, %fd24, %fd21, 0d3F3C71C7258A578B;
	fma.rn.f64 	%fd26, %fd25, %fd21, 0d3F6249249242B910;
	fma.rn.f64 	%fd27, %fd26, %fd21, 0d3F89999999999DFB;
	sub.f64 	%fd28, %fd12, %fd20;
	add.f64 	%fd29, %fd28, %fd28;
	neg.f64 	%fd30, %fd20;
	fma.rn.f64 	%fd31, %fd30, %fd12, %fd29;
	mul.f64 	%fd32, %fd18, %fd31;
	fma.rn.f64 	%fd33, %fd21, %fd27, 0d3FB5555555555555;
	mov.f64 	%fd34, 0d3FB5555555555555;
	sub.f64 	%fd35, %fd34, %fd33;
	fma.rn.f64 	%fd36, %fd21, %fd27, %fd35;
	add.f64 	%fd37, %fd36, 0dBC46A4CB00B9E7B0;
	add.f64 	%fd38, %fd33, %fd37;
	sub.f64 	%fd39, %fd33, %fd38;
	add.f64 	%fd40, %fd37, %fd39;
	mul.rn.f64 	%fd41, %fd20, %fd20;
	neg.f64 	%fd42, %fd41;
	fma.rn.f64 	%fd43, %fd20, %fd20, %fd42;
	{
	.reg .b32 %temp; 
	mov.b64 	{%r22, %temp}, %fd32;
	}
	{
	.reg .b32 %temp; 
	mov.b64 	{%temp, %r23}, %fd32;
	}
	add.s32 	%r24, %r23, 1048576;
	mov.b64 	%fd44, {%r22, %r24};
	fma.rn.f64 	%fd45, %fd20, %fd44, %fd43;
	mul.rn.f64 	%fd46, %fd41, %fd20;
	neg.f64 	%fd47, %fd46;
	fma.rn.f64 	%fd48, %fd41, %fd20, %fd47;
	fma.rn.f64 	%fd49, %fd41, %fd32, %fd48;
	fma.rn.f64 	%fd50, %fd45, %fd20, %fd49;
	mul.rn.f64 	%fd51, %fd38, %fd46;
	neg.f64 	%fd52, %fd51;
	fma.rn.f64 	%fd53, %fd38, %fd46, %fd52;
	fma.rn.f64 	%fd54, %fd38, %fd50, %fd53;
	fma.rn.f64 	%fd55, %fd40, %fd46, %fd54;
	add.f64 	%fd56, %fd51, %fd55;
	sub.f64 	%fd57, %fd51, %fd56;
	add.f64 	%fd58, %fd55, %fd57;
	add.f64 	%fd59, %fd20, %fd56;
	sub.f64 	%fd60, %fd20, %fd59;
	add.f64 	%fd61, %fd56, %fd60;
	add.f64 	%fd62, %fd58, %fd61;
	add.f64 	%fd63, %fd32, %fd62;
	add.f64 	%fd64, %fd59, %fd63;
	sub.f64 	%fd65, %fd59, %fd64;
	add.f64 	%fd66, %fd63, %fd65;
	xor.b32  	%r25, %r48, -2147483648;
	mov.b32 	%r26, 1127219200;
	mov.b64 	%fd67, {%r25, %r26};
	mov.b32 	%r27, -2147483648;
	mov.b64 	%fd68, {%r27, %r26};
	sub.f64 	%fd69, %fd67, %fd68;
	fma.rn.f64 	%fd70, %fd69, 0d3FE62E42FEFA39EF, %fd64;
	fma.rn.f64 	%fd71, %fd69, 0dBFE62E42FEFA39EF, %fd70;
	sub.f64 	%fd72, %fd71, %fd64;
	sub.f64 	%fd73, %fd66, %fd72;
	fma.rn.f64 	%fd74, %fd69, 0d3C7ABC9E3B39803F, %fd73;
	add.f64 	%fd75, %fd70, %fd74;
	sub.f64 	%fd76, %fd70, %fd75;
	add.f64 	%fd77, %fd74, %fd76;
	mov.f64 	%fd78, 0d4000000000000000;
	{
	.reg .b32 %temp; 
	mov.b64 	{%temp, %r28}, %fd78;
	}
	{
	.reg .b32 %temp; 
	mov.b64 	{%r29, %temp}, %fd78;
	}
	shl.b32 	%r30, %r28, 1;
	setp.gt.u32 	%p3, %r30, -33554433;
	and.b32  	%r31, %r28, -15728641;
	selp.b32 	%r32, %r31, %r28, %p3;
	mov.b64 	%fd79, {%r29, %r32};
	mul.rn.f64 	%fd80, %fd75, %fd79;
	neg.f64 	%fd81, %fd80;
	fma.rn.f64 	%fd82, %fd75, %fd79, %fd81;
	fma.rn.f64 	%fd83, %fd77, %fd79, %fd82;
	add.f64 	%fd4, %fd80, %fd83;
	sub.f64 	%fd84, %fd80, %fd4;
	add.f64 	%fd5, %fd83, %fd84;
	fma.rn.f64 	%fd85, %fd4, 0d3FF71547652B82FE, 0d4338000000000000;
	{
	.reg .b32 %temp; 
	mov.b64 	{%r13, %temp}, %fd85;
	}
	mov.f64 	%fd86, 0dC338000000000000;
	add.rn.f64 	%fd87, %fd85, %fd86;
	fma.rn.f64 	%fd88, %fd87, 0dBFE62E42FEFA39EF, %fd4;
	fma.rn.f64 	%fd89, %fd87, 0dBC7ABC9E3B39803F, %fd88;
	fma.rn.f64 	%fd90, %fd89, 0d3E5ADE1569CE2BDF, 0d3E928AF3FCA213EA;
	fma.rn.f64 	%fd91, %fd90, %fd89, 0d3EC71DEE62401315;
	fma.rn.f64 	%fd92, %fd91, %fd89, 0d3EFA01997C89EB71;
	fma.rn.f64 	%fd93, %fd92, %fd89, 0d3F2A01A014761F65;
	fma.rn.f64 	%fd94, %fd93, %fd89, 0d3F56C16C1852B7AF;
	fma.rn.f64 	%fd95, %fd94, %fd89, 0d3F81111111122322;
	fma.rn.f64 	%fd96, %fd95, %fd89, 0d3FA55555555502A1;
	fma.rn.f64 	%fd97, %fd96, %fd89, 0d3FC5555555555511;
	fma.rn.f64 	%fd98, %fd97, %fd89, 0d3FE000000000000B;
	fma.rn.f64 	%fd99, %fd98, %fd89, 0d3FF0000000000000;
	fma.rn.f64 	%fd100, %fd99, %fd89, 0d3FF0000000000000;
	{
	.reg .b32 %temp; 
	mov.b64 	{%r14, %temp}, %fd100;
	}
	{
	.reg .b32 %temp; 
	mov.b64 	{%temp, %r15}, %fd100;
	}
	shl.b32 	%r33, %r13, 20;
	add.s32 	%r34, %r33, %r15;
	mov.b64 	%fd108, {%r14, %r34};
	{
	.reg .b32 %temp; 
	mov.b64 	{%temp, %r35}, %fd4;
	}
	mov.b32 	%f2, %r35;
	abs.f32 	%f1, %f2;
	setp.lt.f32 	%p4, %f1, 0f4086232B;
	@%p4 bra 	$L__BB3_7;
	setp.lt.f64 	%p5, %fd4, 0d0000000000000000;
	add.f64 	%fd101, %fd4, 0d7FF0000000000000;
	selp.f64 	%fd108, 0d0000000000000000, %fd101, %p5;
	setp.geu.f32 	%p6, %f1, 0f40874800;
	@%p6 bra 	$L__BB3_7;
	shr.u32 	%r36, %r13, 31;
	add.s32 	%r37, %r13, %r36;
	shr.s32 	%r38, %r37, 1;
	shl.b32 	%r39, %r38, 20;
	add.s32 	%r40, %r15, %r39;
	mov.b64 	%fd102, {%r14, %r40};
	sub.s32 	%r41, %r13, %r38;
	shl.b32 	%r42, %r41, 20;
	add.s32 	%r43, %r42, 1072693248;
	mov.b32 	%r44, 0;
	mov.b64 	%fd103, {%r44, %r43};
	mul.f64 	%fd108, %fd103, %fd102;
$L__BB3_7:
	abs.f64 	%fd104, %fd108;
	setp.eq.f64 	%p7, %fd104, 0d7FF0000000000000;
	fma.rn.f64 	%fd105, %fd108, %fd5, %fd108;
	selp.f64 	%fd106, %fd108, %fd105, %p7;
	st.param.f64 	[func_retval0], %fd106;
	ret;

}


// ===== COMPILED SASS (sm_100) =====

	.target	sm_100

	.elftype	@"ET_EXEC"


//--------------------- .note.nv.tkinfo           --------------------------
	.section	.note.nv.tkinfo,"",@"SHT_NOTE"
	.sectionflags	@"SHF_NOTE_NV_TKINFO"
	.tkinfo
        /*0018*/ 	.word	0x00000002
        /*0030*/ 	.string	""
        /*0030*/ 	.string	"ptxas"
        /*0030*/ 	.string	"Cuda compilation tools, release 13.0, V13.0.88"
        /*0030*/ 	.string	"Build cuda_13.0.r13.0/compiler.36424714_0"
        /*0030*/ 	.string	"-arch sm_100 -m 64 "



//--------------------- .note.nv.cuinfo           --------------------------
	.section	.note.nv.cuinfo,"",@"SHT_NOTE"
	.sectionflags	@"SHF_NOTE_NV_CUINFO"
        /*0018*/ 	.short	0x0002
        /*001a*/ 	.short	0x0064
        /*001c*/ 	.short	0x0082
	.zero		2


//--------------------- .nv.info                  --------------------------
	.section	.nv.info,"",@"SHT_CUDA_INFO"
	.align	4


	//----- nvinfo : EIATTR_REGCOUNT
	.align		4
        /*0000*/ 	.byte	0x04, 0x2f
        /*0002*/ 	.short	(.L_3 - .L_2)
	.align		4
.L_2:
        /*0004*/ 	.word	index@(_Z9vectorAddPKfS0_Pfi)
        /*0008*/ 	.word	0x0000000c


	//----- nvinfo : EIATTR_FRAME_SIZE
	.align		4
.L_3:
        /*000c*/ 	.byte	0x04, 0x11
        /*000e*/ 	.short	(.L_5 - .L_4)
	.align		4
.L_4:
        /*0010*/ 	.word	index@(_Z9vectorAddPKfS0_Pfi)
        /*0014*/ 	.word	0x00000000


	//----- nvinfo : EIATTR_REGCOUNT
	.align		4
.L_5:
        /*0018*/ 	.byte	0x04, 0x2f
        /*001a*/ 	.short	(.L_7 - .L_6)
	.align		4
.L_6:
        /*001c*/ 	.word	index@(_Z15zernikeMat_CUDAPfii)
        /*0020*/ 	.word	0x00000022


	//----- nvinfo : EIATTR_FRAME_SIZE
	.align		4
.L_7:
        /*0024*/ 	.byte	0x04, 0x11
        /*0026*/ 	.short	(.L_9 - .L_8)
	.align		4
.L_8:
        /*0028*/ 	.word	index@($__internal_4_$__cuda_sm20_sqrt_rn_f32_slowpath)
        /*002c*/ 	.word	0x00000020


	//----- nvinfo : EIATTR_FRAME_SIZE
	.align		4
.L_9:
        /*0030*/ 	.byte	0x04, 0x11
        /*0032*/ 	.short	(.L_11 - .L_10)
	.align		4
.L_10:
        /*0034*/ 	.word	index@($__internal_3_$__cuda_sm20_rcp_rn_f32_slowpath)
        /*0038*/ 	.word	0x00000020


	//----- nvinfo : EIATTR_FRAME_SIZE
	.align		4
.L_11:
        /*003c*/ 	.byte	0x04, 0x11
        /*003e*/ 	.short	(.L_13 - .L_12)
	.align		4
.L_12:
        /*0040*/ 	.word	index@($__internal_2_$__cuda_sm20_dsqrt_rn_f64_mediumpath_v1)
        /*0044*/ 	.word	0x00000020


	//----- nvinfo : EIATTR_FRAME_SIZE
	.align		4
.L_13:
        /*0048*/ 	.byte	0x04, 0x11
        /*004a*/ 	.short	(.L_15 - .L_14)
	.align		4
.L_14:
        /*004c*/ 	.word	index@($_Z15zernikeMat_CUDAPfii$__internal_accurate_pow)
        /*0050*/ 	.word	0x00000020


	//----- nvinfo : EIATTR_FRAME_SIZE
	.align		4
.L_15:
        /*0054*/ 	.byte	0x04, 0x11
        /*0056*/ 	.short	(.L_17 - .L_16)
	.align		4
.L_16:
        /*0058*/ 	.word	index@($__internal_1_$__cuda_sm3x_div_rn_noftz_f32_slowpath)
        /*005c*/ 	.word	0x00000020


	//----- nvinfo : EIATTR_FRAME_SIZE
	.align		4
.L_17:
        /*0060*/ 	.byte	0x04, 0x11
        /*0062*/ 	.short	(.L_19 - .L_18)
	.align		4
.L_18:
        /*0064*/ 	.word	index@($__internal_0_$__cuda_sm20_div_rn_f64_full)
        /*0068*/ 	.word	0x00000020


	//----- nvinfo : EIATTR_FRAME_SIZE
	.align		4
.L_19:
        /*006c*/ 	.byte	0x04, 0x11
        /*006e*/ 	.short	(.L_21 - .L_20)
	.align		4
.L_20:
        /*0070*/ 	.word	index@($_Z15zernikeMat_CUDAPfii$_Z19zernike_radial_CUDAfff)
        /*0074*/ 	.word	0x00000020


	//----- nvinfo : EIATTR_FRAME_SIZE
	.align		4
.L_21:
        /*0078*/ 	.byte	0x04, 0x11
        /*007a*/ 	.short	(.L_23 - .L_22)
	.align		4
.L_22:
        /*007c*/ 	.word	index@(_Z15zernikeMat_CUDAPfii)
        /*0080*/ 	.word	0x00000020


	//----- nvinfo : EIATTR_MIN_STACK_SIZE
	.align		4
.L_23:
        /*0084*/ 	.byte	0x04, 0x12
        /*0086*/ 	.short	(.L_25 - .L_24)
	.align		4
.L_24:
        /*0088*/ 	.word	index@(_Z15zernikeMat_CUDAPfii)
        /*008c*/ 	.word	0x00000020


	//----- nvinfo : EIATTR_MIN_STACK_SIZE
	.align		4
.L_25:
        /*0090*/ 	.byte	0x04, 0x12
        /*0092*/ 	.short	(.L_27 - .L_26)
	.align		4
.L_26:
        /*0094*/ 	.word	index@(_Z9vectorAddPKfS0_Pfi)
        /*0098*/ 	.word	0x00000000
.L_27:


//--------------------- .nv.compat                --------------------------
	.section	.nv.compat,"",@"SHT_CUDA_COMPAT_INFO"
	.align	4
        /*0000*/ 	.byte	0x02, 0x09, 0x00, 0x00, 0x02, 0x02, 0x01, 0x00, 0x02, 0x05, 0x05, 0x00, 0x03, 0x07, 0x01, 0x01
        /*0010*/ 	.byte	0x02, 0x03, 0x00, 0x00, 0x02, 0x06, 0x01, 0x00, 0x04, 0x0b, 0x08, 0x00, 0x01, 0x00, 0x00, 0x00
        /*0020*/ 	.byte	0x00, 0x00, 0x00, 0x00


//--------------------- .nv.info._Z15zernikeMat_CUDAPfii --------------------------
	.section	.nv.info._Z15zernikeMat_CUDAPfii,"",@"SHT_CUDA_INFO"
	.sectionflags	@""
	.align	4


	//----- nvinfo : EIATTR_CUDA_API_VERSION
	.align		4
        /*0000*/ 	.byte	0x04, 0x37
        /*0002*/ 	.short	(.L_29 - .L_28)
.L_28:
        /*0004*/ 	.word	0x00000082


	//----- nvinfo : EIATTR_KPARAM_INFO
	.align		4
.L_29:
        /*0008*/ 	.byte	0x04, 0x17
        /*000a*/ 	.short	(.L_31 - .L_30)
.L_30:
        /*000c*/ 	.word	0x00000000
        /*0010*/ 	.short	0x0002
        /*0012*/ 	.short	0x000c
        /*0014*/ 	.byte	0x00, 0xf0, 0x11, 0x00


	//----- nvinfo : EIATTR_KPARAM_INFO
	.align		4
.L_31:
        /*0018*/ 	.byte	0x04, 0x17
        /*001a*/ 	.short	(.L_33 - .L_32)
.L_32:
        /*001c*/ 	.word	0x00000000
        /*0020*/ 	.short	0x0001
        /*0022*/ 	.short	0x0008
        /*0024*/ 	.byte	0x00, 0xf0, 0x11, 0x00


	//----- nvinfo : EIATTR_KPARAM_INFO
	.align		4
.L_33:
        /*0028*/ 	.byte	0x04, 0x17
        /*002a*/ 	.short	(.L_35 - .L_34)
.L_34:
        /*002c*/ 	.word	0x00000000
        /*0030*/ 	.short	0x0000
        /*0032*/ 	.short	0x0000
        /*0034*/ 	.byte	0x00, 0xf5, 0x21, 0x00


	//----- nvinfo : EIATTR_SPARSE_MMA_MASK
	.align		4
.L_35:
        /*0038*/ 	.byte	0x03, 0x50
        /*003a*/ 	.short	0x0000


	//----- nvinfo : EIATTR_MAXREG_COUNT
	.align		4
        /*003c*/ 	.byte	0x03, 0x1b
        /*003e*/ 	.short	0x00ff


	//----- nvinfo : EIATTR_MERCURY_ISA_VERSION
	.align		4
        /*0040*/ 	.byte	0x03, 0x5f
        /*0042*/ 	.short	0x0101


	//----- nvinfo : EIATTR_VRC_CTA_INIT_COUNT
	.align		4
        /*0044*/ 	.byte	0x02, 0x4a
	.zero		1
	.zero		1


	//----- nvinfo : EIATTR_EXIT_INSTR_OFFSETS
	.align		4
        /*0048*/ 	.byte	0x04, 0x1c
        /*004a*/ 	.short	(.L_37 - .L_36)


	//   ....[0]....
.L_36:
        /*004c*/ 	.word	0x00000110


	//   ....[1]....
        /*0050*/ 	.word	0x00000a00


	//   ....[2]....
        /*0054*/ 	.word	0x00001b60


	//   ....[3]....
        /*0058*/ 	.word	0x00001bd0


	//----- nvinfo : EIATTR_CRS_STACK_SIZE
	.align		4
.L_37:
        /*005c*/ 	.byte	0x04, 0x1e
        /*005e*/ 	.short	(.L_39 - .L_38)
.L_38:
        /*0060*/ 	.word	0x00000000


	//----- nvinfo : EIATTR_CBANK_PARAM_SIZE
	.align		4
.L_39:
        /*0064*/ 	.byte	0x03, 0x19
        /*0066*/ 	.short	0x0010


	//----- nvinfo : EIATTR_PARAM_CBANK
	.align		4
        /*0068*/ 	.byte	0x04, 0x0a
        /*006a*/ 	.short	(.L_41 - .L_40)
	.align		4
.L_40:
        /*006c*/ 	.word	index@(.nv.constant0._Z15zernikeMat_CUDAPfii)
        /*0070*/ 	.short	0x0380
        /*0072*/ 	.short	0x0010


	//----- nvinfo : EIATTR_SW_WAR
	.align		4
.L_41:
        /*0074*/ 	.byte	0x04, 0x36
        /*0076*/ 	.short	(.L_43 - .L_42)
.L_42:
        /*0078*/ 	.word	0x00000008
.L_43:


//--------------------- .nv.info._Z9vectorAddPKfS0_Pfi --------------------------
	.section	.nv.info._Z9vectorAddPKfS0_Pfi,"",@"SHT_CUDA_INFO"
	.sectionflags	@""
	.align	4


	//----- nvinfo : EIATTR_CUDA_API_VERSION
	.align		4
        /*0000*/ 	.byte	0x04, 0x37
        /*0002*/ 	.short	(.L_45 - .L_44)
.L_44:
        /*0004*/ 	.word	0x00000082


	//----- nvinfo : EIATTR_KPARAM_INFO
	.align		4
.L_45:
        /*0008*/ 	.byte	0x04, 0x17
        /*000a*/ 	.short	(.L_47 - .L_46)
.L_46:
        /*000c*/ 	.word	0x00000000
        /*0010*/ 	.short	0x0003
        /*0012*/ 	.short	0x0018
        /*0014*/ 	.byte	0x00, 0xf0, 0x11, 0x00


	//----- nvinfo : EIATTR_KPARAM_INFO
	.align		4
.L_47:
        /*0018*/ 	.byte	0x04, 0x17
        /*001a*/ 	.short	(.L_49 - .L_48)
.L_48:
        /*001c*/ 	.word	0x00000000
        /*0020*/ 	.short	0x0002
        /*0022*/ 	.short	0x0010
        /*0024*/ 	.byte	0x00, 0xf5, 0x21, 0x00


	//----- nvinfo : EIATTR_KPARAM_INFO
	.align		4
.L_49:
        /*0028*/ 	.byte	0x04, 0x17
        /*002a*/ 	.short	(.L_51 - .L_50)
.L_50:
        /*002c*/ 	.word	0x00000000
        /*0030*/ 	.short	0x0001
        /*0032*/ 	.short	0x0008
        /*0034*/ 	.byte	0x00, 0xf5, 0x21, 0x00


	//----- nvinfo : EIATTR_KPARAM_INFO
	.align		4
.L_51:
        /*0038*/ 	.byte	0x04, 0x17
        /*003a*/ 	.short	(.L_53 - .L_52)
.L_52:
        /*003c*/ 	.word	0x00000000
        /*0040*/ 	.short	0x0000
        /*0042*/ 	.short	0x0000
        /*0044*/ 	.byte	0x00, 0xf5, 0x21, 0x00


	//----- nvinfo : EIATTR_SPARSE_MMA_MASK
	.align		4
.L_53:
        /*0048*/ 	.byte	0x03, 0x50
        /*004a*/ 	.short	0x0000


	//----- nvinfo : EIATTR_MAXREG_COUNT
	.align		4
        /*004c*/ 	.byte	0x03, 0x1b
        /*004e*/ 	.short	0x00ff


	//----- nvinfo : EIATTR_MERCURY_ISA_VERSION
	.align		4
        /*0050*/ 	.byte	0x03, 0x5f
        /*0052*/ 	.short	0x0101


	//----- nvinfo : EIATTR_VRC_CTA_INIT_COUNT
	.align		4
        /*0054*/ 	.byte	0x02, 0x4a
	.zero		1
	.zero		1


	//----- nvinfo : EIATTR_EXIT_INSTR_OFFSETS
	.align		4
        /*0058*/ 	.byte	0x04, 0x1c
        /*005a*/ 	.short	(.L_55 - .L_54)


	//   ....[0]....
.L_54:
        /*005c*/ 	.word	0x00000070


	//   ....[1]....
        /*0060*/ 	.word	0x00000140


	//----- nvinfo : EIATTR_CBANK_PARAM_SIZE
	.align		4
.L_55:
        /*0064*/ 	.byte	0x03, 0x19
        /*0066*/ 	.short	0x001c


	//----- nvinfo : EIATTR_PARAM_CBANK
	.align		4
        /*0068*/ 	.byte	0x04, 0x0a
        /*006a*/ 	.short	(.L_57 - .L_56)
	.align		4
.L_56:
        /*006c*/ 	.word	index@(.nv.constant0._Z9vectorAddPKfS0_Pfi)
        /*0070*/ 	.short	0x0380
        /*0072*/ 	.short	0x001c


	//----- nvinfo : EIATTR_SW_WAR
	.align		4
.L_57:
        /*0074*/ 	.byte	0x04, 0x36
        /*0076*/ 	.short	(.L_59 - .L_58)
.L_58:
        /*0078*/ 	.word	0x00000008
.L_59:


//--------------------- .nv.callgraph             --------------------------
	.section	.nv.callgraph,"",@"SHT_CUDA_CALLGRAPH"
	.align	4
	.sectionentsize	8
	.align		4
        /*0000*/ 	.word	0x00000000
	.align		4
        /*0004*/ 	.word	0xffffffff
	.align		4
        /*0008*/ 	.word	0x00000000
	.align		4
        /*000c*/ 	.word	0xfffffffe
	.align		4
        /*0010*/ 	.word	0x00000000
	.align		4
        /*0014*/ 	.word	0xfffffffd
	.align		4
        /*0018*/ 	.word	0x00000000
	.align		4
        /*001c*/ 	.word	0xfffffffc


//--------------------- .nv.constant3             --------------------------
	.section	.nv.constant3,"a",@progbits
	.align	4
.nv.constant3:
	.type		indice,@object
	.size		indice,(.L_0 - indice)
indice:
        /* <DEDUP_REMOVED lines=18> */
.L_0:


//--------------------- .nv.constant4             --------------------------
	.section	.nv.constant4,"a",@progbits
	.align	8
	.align		8
.nv.constant4:
        /*0000*/ 	.dword	__cudart_i2opi_f


//--------------------- .text._Z15zernikeMat_CUDAPfii --------------------------
	.section	.text._Z15zernikeMat_CUDAPfii,"ax",@progbits
	.align	128
        .global         _Z15zernikeMat_CUDAPfii
        .type           _Z15zernikeMat_CUDAPfii,@function
        .size           _Z15zernikeMat_CUDAPfii,(.L_x_65 - _Z15zernikeMat_CUDAPfii)
        .other          _Z15zernikeMat_CUDAPfii,@"STO_CUDA_ENTRY STV_DEFAULT"
_Z15zernikeMat_CUDAPfii:
.text._Z15zernikeMat_CUDAPfii:
[----:B------:R-:W0:Y:S01]  /*0000*/  LDC R1, c[0x0][0x37c] ;  /* 0x0000df00ff017b82 */ /* 0x000e220000000800 */
[----:B------:R-:W1:Y:S01]  /*0010*/  S2R R26, SR_CTAID.X ;  /* 0x00000000001a7919 */ /* 0x000e620000002500 */
[----:B------:R-:W1:Y:S01]  /*0020*/  LDCU UR5, c[0x0][0x360] ;  /* 0x00006c00ff0577ac */ /* 0x000e620008000800 */
[----:B0-----:R-:W-:Y:S01]  /*0030*/  VIADD R1, R1, 0xffffffe0 ;  /* 0xffffffe001017836 */ /* 0x001fe20000000000 */
[----:B------:R-:W1:Y:S01]  /*0040*/  S2R R3, SR_TID.X ;  /* 0x0000000000037919 */ /* 0x000e620000002100 */
[----:B------:R-:W0:Y:S01]  /*0050*/  LDCU UR6, c[0x0][0x364] ;  /* 0x00006c80ff0677ac */ /* 0x000e220008000800 */
[----:B------:R-:W0:Y:S01]  /*0060*/  S2R R24, SR_CTAID.Y ;  /* 0x0000000000187919 */ /* 0x000e220000002600 */
[----:B------:R-:W2:Y:S01]  /*0070*/  LDCU UR4, c[0x0][0x38c] ;  /* 0x00007180ff0477ac */ /* 0x000ea20008000800 */
[----:B------:R-:W0:Y:S01]  /*0080*/  S2R R5, SR_TID.Y ;  /* 0x0000000000057919 */ /* 0x000e220000002200 */
[----:B------:R-:W3:Y:S01]  /*0090*/  S2R R23, SR_CTAID.Z ;  /* 0x0000000000177919 */ /* 0x000ee20000002700 */
[----:B------:R-:W3:Y:S01]  /*00a0*/  S2R R0, SR_TID.Z ;  /* 0x0000000000007919 */ /* 0x000ee20000002300 */
[----:B-1----:R-:W-:Y:S01]  /*00b0*/  IMAD R26, R26, UR5, R3 ;  /* 0x000000051a1a7c24 */ /* 0x002fe2000f8e0203 */
[----:B------:R-:W3:Y:S01]  /*00c0*/  LDCU UR5, c[0x0][0x368] ;  /* 0x00006d00ff0577ac */ /* 0x000ee20008000800 */
[----:B0-----:R-:W-:-:S05]  /*00d0*/  IMAD R24, R24, UR6, R5 ;  /* 0x0000000618187c24 */ /* 0x001fca000f8e0205 */
[----:B------:R-:W-:-:S04]  /*00e0*/  VIMNMX R2, PT, PT, R26, R24, !PT ;  /* 0x000000181a027248 */ /* 0x000fc80007fe0100 */
[----:B--2---:R-:W-:Y:S01]  /*00f0*/  ISETP.GE.AND P0, PT, R2, UR4, PT ;  /* 0x0000000402007c0c */ /* 0x004fe2000bf06270 */
[----:B---3--:R-:W-:-:S12]  /*0100*/  IMAD R23, R23, UR5, R0 ;  /* 0x0000000517177c24 */ /* 0x008fd8000f8e0200 */
[----:B------:R-:W-:Y:S05]  /*0110*/  @P0 EXIT ;  /* 0x000000000000094d */ /* 0x000fea0003800000 */
[----:B------:R-:W-:Y:S01]  /*0120*/  UIADD3 UR4, UPT, UPT, UR4, -0x1, URZ ;  /* 0xffffffff04047890 */ /* 0x000fe2000fffe0ff */
[----:B------:R-:W-:Y:S01]  /*0130*/  I2FP.F32.S32 R0, R26 ;  /* 0x0000001a00007245 */ /* 0x000fe20000201400 */
[----:B------:R-:W-:Y:S01]  /*0140*/  IMAD.MOV.U32 R21, RZ, RZ, 0x0 ;  /* 0x00000000ff157424 */ /* 0x000fe200078e00ff */
[----:B------:R-:W-:Y:S01]  /*0150*/  MOV R20, 0x1c0 ;  /* 0x000001c000147802 */ /* 0x000fe20000000f00 */
[----:B------:R-:W-:-:S06]  /*0160*/  USHF.R.U32.HI UR4, URZ, 0x1, UR4 ;  /* 0x00000001ff047899 */ /* 0x000fcc0008011604 */
[----:B------:R-:W-:-:S05]  /*0170*/  I2FP.F32.U32 R17, UR4 ;  /* 0x0000000400117c45 */ /* 0x000fca0008201000 */
[----:B------:R-:W-:-:S04]  /*0180*/  FADD R17, -R17, R0 ;  /* 0x0000000011117221 */ /* 0x000fc80000000100 */
[----:B------:R-:W0:Y:S02]  /*0190*/  F2F.F64.F32 R18, R17 ;  /* 0x0000001100127310 */ /* 0x000e240000201800 */
[----:B0-----:R-:W-:-:S11]  /*01a0*/  DADD R4, -RZ, |R18| ;  /* 0x00000000ff047229 */ /* 0x001fd60000000512 */
[----:B------:R-:W-:Y:S05]  /*01b0*/  CALL.REL.NOINC `($_Z15zernikeMat_CUDAPfii$__internal_accurate_pow) ;  /* 0x0000004000047944 */ /* 0x000fea0003c00000 */
[----:B------:R-:W0:Y:S01]  /*01c0*/  LDCU UR5, c[0x0][0x38c] ;  /* 0x00007180ff0577ac */ /* 0x000e220008000800 */
[----:B------:R-:W-:Y:S01]  /*01d0*/  DADD R2, R18, 2 ;  /* 0x4000000012027429 */ /* 0x000fe20000000000 */
[----:B------:R-:W-:Y:S01]  /*01e0*/  FSETP.NEU.AND P1, PT, R17, RZ, PT ;  /* 0x000000ff1100720b */ /* 0x000fe20003f2d000 */
[----:B------:R-:W-:Y:S01]  /*01f0*/  IMAD.MOV.U32 R21, RZ, RZ, 0x0 ;  /* 0x00000000ff157424 */ /* 0x000fe200078e00ff */
[----:B------:R-:W-:-:S07]  /*0200*/  MOV R20, 0x340 ;  /* 0x0000034000147802 */ /* 0x000fce0000000f00 */
[----:B------:R-:W-:-:S04]  /*0210*/  LOP3.LUT R3, R3, 0x7ff00000, RZ, 0xc0, !PT ;  /* 0x7ff0000003037812 */ /* 0x000fc800078ec0ff */
[----:B------:R-:W-:Y:S02]  /*0220*/  ISETP.NE.AND P0, PT, R3, 0x7ff00000, PT ;  /* 0x7ff000000300780c */ /* 0x000fe40003f05270 */
[----:B------:R-:W-:Y:S02]  /*0230*/  @!P1 CS2R R4, SRZ ;  /* 0x0000000000049805 */ /* 0x000fe4000001ff00 */
[----:B------:R-:W-:Y:S01]  /*0240*/  FSETP.NEU.AND P1, PT, R17, 1, PT ;  /* 0x3f8000001100780b */ /* 0x000fe20003f2d000 */
[----:B0-----:R-:W-:Y:S02]  /*0250*/  UIADD3 UR4, UPT, UPT, UR5, -0x1, URZ ;  /* 0xffffffff05047890 */ /* 0x001fe4000fffe0ff */
[----:B------:R-:W-:Y:S02]  /*0260*/  I2FP.F32.U32 R7, UR5 ;  /* 0x0000000500077c45 */ /* 0x000fe40008201000 */
[----:B------:R-:W-:-:S06]  /*0270*/  USHF.R.U32.HI UR4, URZ, 0x1, UR4 ;  /* 0x00000001ff047899 */ /* 0x000fcc0008011604 */
[----:B------:R-:W-:Y:S01]  /*0280*/  I2FP.F32.U32 R2, UR4 ;  /* 0x0000000400027c45 */ /* 0x000fe20008201000 */
[----:B------:R-:W-:-:S04]  /*0290*/  DSETP.NEU.OR P0, PT, |R18|, +INF , P0 ;  /* 0x7ff000001200742a */ /* 0x000fc8000070d600 */
[----:B------:R-:W-:-:S04]  /*02a0*/  FADD R16, -R2, R7 ;  /* 0x0000000702107221 */ /* 0x000fc80000000100 */
[----:B------:R-:W0:Y:S06]  /*02b0*/  F2F.F64.F32 R30, R16 ;  /* 0x00000010001e7310 */ /* 0x000e2c0000201800 */
[----:B------:R-:W-:Y:S01]  /*02c0*/  @!P0 IMAD.MOV.U32 R4, RZ, RZ, 0x0 ;  /* 0x00000000ff048424 */ /* 0x000fe200078e00ff */
[----:B------:R-:W-:-:S04]  /*02d0*/  @!P0 MOV R5, 0x7ff00000 ;  /* 0x7ff0000000058802 */ /* 0x000fc80000000f00 */
[----:B------:R-:W-:Y:S02]  /*02e0*/  FSEL R18, R4, RZ, P1 ;  /* 0x000000ff04127208 */ /* 0x000fe40000800000 */
[----:B------:R-:W-:Y:S01]  /*02f0*/  FSEL R19, R5, 1.875, P1 ;  /* 0x3ff0000005137808 */ /* 0x000fe20000800000 */
[----:B0-----:R-:W-:-:S10]  /*0300*/  DADD R6, -RZ, |R30| ;  /* 0x00000000ff067229 */ /* 0x001fd4000000051e */
[----:B------:R-:W-:Y:S02]  /*0310*/  IMAD.MOV.U32 R4, RZ, RZ, R6 ;  /* 0x000000ffff047224 */ /* 0x000fe400078e0006 */
[----:B------:R-:W-:-:S07]  /*0320*/  IMAD.MOV.U32 R5, RZ, RZ, R7 ;  /* 0x000000ffff057224 */ /* 0x000fce00078e0007 */
[----:B------:R-:W-:Y:S05]  /*0330*/  CALL.REL.NOINC `($_Z15zernikeMat_CUDAPfii$__internal_accurate_pow) ;  /* 0x0000003c00a47944 */ /* 0x000fea0003c00000 */
[----:B------:R-:W-:Y:S01]  /*0340*/  DADD R6, R30, 2 ;  /* 0x400000001e067429 */ /* 0x000fe20000000000 */
[----:B------:R-:W-:Y:S01]  /*0350*/  I2FP.F32.U32 R17, R24 ;  /* 0x0000001800117245 */ /* 0x000fe20000201000 */
[----:B------:R-:W-:Y:S01]  /*0360*/  IMAD.MOV.U32 R21, RZ, RZ, 0x0 ;  /* 0x00000000ff157424 */ /* 0x000fe200078e00ff */
[----:B------:R-:W-:Y:S02]  /*0370*/  FSETP.NEU.AND P1, PT, R16, RZ, PT ;  /* 0x000000ff1000720b */ /* 0x000fe40003f2d000 */
[----:B------:R-:W-:Y:S01]  /*0380*/  MOV R20, 0x4a0 ;  /* 0x000004a000147802 */ /* 0x000fe20000000f00 */
[----:B------:R-:W-:-:S04]  /*0390*/  FADD R17, -R2, R17 ;  /* 0x0000001102117221 */ /* 0x000fc80000000100 */
[----:B------:R-:W-:Y:S01]  /*03a0*/  LOP3.LUT R6, R7, 0x7ff00000, RZ, 0xc0, !PT ;  /* 0x7ff0000007067812 */ /* 0x000fe200078ec0ff */
[----:B------:R-:W0:Y:S01]  /*03b0*/  F2F.F64.F32 R28, R17 ;  /* 0x00000011001c7310 */ /* 0x000e220000201800 */
[----:B------:R-:W-:Y:S02]  /*03c0*/  IMAD.MOV.U32 R7, RZ, RZ, R5 ;  /* 0x000000ffff077224 */ /* 0x000fe400078e0005 */
[----:B------:R-:W-:Y:S02]  /*03d0*/  ISETP.NE.AND P0, PT, R6, 0x7ff00000, PT ;  /* 0x7ff000000600780c */ /* 0x000fe40003f05270 */
[----:B------:R-:W-:Y:S02]  /*03e0*/  MOV R6, R4 ;  /* 0x0000000400067202 */ /* 0x000fe40000000f00 */
[----:B------:R-:W-:Y:S02]  /*03f0*/  @!P1 CS2R R6, SRZ ;  /* 0x0000000000069805 */ /* 0x000fe4000001ff00 */
[----:B------:R-:W-:Y:S01]  /*0400*/  FSETP.NEU.AND P1, PT, R16, 1, PT ;  /* 0x3f8000001000780b */ /* 0x000fe20003f2d000 */
[----:B0-----:R-:W-:-:S06]  /*0410*/  DADD R8, -RZ, |R28| ;  /* 0x00000000ff087229 */ /* 0x001fcc000000051c */
[----:B------:R-:W-:-:S04]  /*0420*/  DSETP.NEU.OR P0, PT, |R30|, +INF , P0 ;  /* 0x7ff000001e00742a */ /* 0x000fc8000070d600 */
[----:B------:R-:W-:Y:S01]  /*0430*/  MOV R4, R8 ;  /* 0x0000000800047202 */ /* 0x000fe20000000f00 */
[----:B------:R-:W-:-:S09]  /*0440*/  IMAD.MOV.U32 R5, RZ, RZ, R9 ;  /* 0x000000ffff057224 */ /* 0x000fd200078e0009 */
[----:B------:R-:W-:Y:S02]  /*0450*/  @!P0 IMAD.MOV.U32 R6, RZ, RZ, 0x0 ;  /* 0x00000000ff068424 */ /* 0x000fe400078e00ff */
[----:B------:R-:W-:-:S03]  /*0460*/  @!P0 IMAD.MOV.U32 R7, RZ, RZ, 0x7ff00000 ;  /* 0x7ff00000ff078424 */ /* 0x000fc600078e00ff */
[----:B------:R-:W-:Y:S02]  /*0470*/  FSEL R30, R6, RZ, P1 ;  /* 0x000000ff061e7208 */ /* 0x000fe40000800000 */
[----:B------:R-:W-:-:S07]  /*0480*/  FSEL R31, R7, 1.875, P1 ;  /* 0x3ff00000071f7808 */ /* 0x000fce0000800000 */
[----:B------:R-:W-:Y:S05]  /*0490*/  CALL.REL.NOINC `($_Z15zernikeMat_CUDAPfii$__internal_accurate_pow) ;  /* 0x0000003c004c7944 */ /* 0x000fea0003c00000 */
[----:B------:R-:W0:Y:S01]  /*04a0*/  MUFU.RCP64H R9, R31 ;  /* 0x0000001f00097308 */ /* 0x000e220000001800 */
[----:B------:R-:W-:Y:S01]  /*04b0*/  DADD R6, R28, 2 ;  /* 0x400000001c067429 */ /* 0x000fe20000000000 */
[----:B------:R-:W-:Y:S01]  /*04c0*/  IMAD.MOV.U32 R8, RZ, RZ, 0x1 ;  /* 0x00000001ff087424 */ /* 0x000fe200078e00ff */
[----:B------:R-:W-:Y:S01]  /*04d0*/  FSETP.NEU.AND P1, PT, R17, RZ, PT ;  /* 0x000000ff1100720b */ /* 0x000fe20003f2d000 */
[----:B------:R-:W-:Y:S07]  /*04e0*/  BSSY.RECONVERGENT B6, `(.L_x_0) ;  /* 0x000001d000067945 */ /* 0x000fee0003800200 */
[----:B------:R-:W-:-:S04]  /*04f0*/  LOP3.LUT R0, R7, 0x7ff00000, RZ, 0xc0, !PT ;  /* 0x7ff0000007007812 */ /* 0x000fc800078ec0ff */
[----:B------:R-:W-:Y:S02]  /*0500*/  ISETP.NE.AND P0, PT, R0, 0x7ff00000, PT ;  /* 0x7ff000000000780c */ /* 0x000fe40003f05270 */
[----:B------:R-:W-:Y:S01]  /*0510*/  @!P1 CS2R R4, SRZ ;  /* 0x0000000000049805 */ /* 0x000fe2000001ff00 */
[----:B0-----:R-:W-:Y:S01]  /*0520*/  DFMA R6, -R30, R8, 1 ;  /* 0x3ff000001e06742b */ /* 0x001fe20000000108 */
[----:B------:R-:W-:-:S07]  /*0530*/  FSETP.NEU.AND P1, PT, R17, 1, PT ;  /* 0x3f8000001100780b */ /* 0x000fce0003f2d000 */
[----:B------:R-:W-:Y:S02]  /*0540*/  DFMA R6, R6, R6, R6 ;  /* 0x000000060606722b */ /* 0x000fe40000000006 */
[----:B------:R-:W-:-:S06]  /*0550*/  DSETP.NEU.OR P0, PT, |R28|, +INF , P0 ;  /* 0x7ff000001c00742a */ /* 0x000fcc000070d600 */
[----:B------:R-:W-:-:S08]  /*0560*/  DFMA R6, R8, R6, R8 ;  /* 0x000000060806722b */ /* 0x000fd00000000008 */
[----:B------:R-:W-:Y:S01]  /*0570*/  DFMA R8, -R30, R6, 1 ;  /* 0x3ff000001e08742b */ /* 0x000fe20000000106 */
[----:B------:R-:W-:Y:S01]  /*0580*/  @!P0 IMAD.MOV.U32 R5, RZ, RZ, 0x7ff00000 ;  /* 0x7ff00000ff058424 */ /* 0x000fe200078e00ff */
[----:B------:R-:W-:-:S04]  /*0590*/  @!P0 MOV R4, 0x0 ;  /* 0x0000000000048802 */ /* 0x000fc80000000f00 */
[----:B------:R-:W-:Y:S02]  /*05a0*/  FSEL R4, R4, RZ, P1 ;  /* 0x000000ff04047208 */ /* 0x000fe40000800000 */
[----:B------:R-:W-:Y:S01]  /*05b0*/  DFMA R8, R6, R8, R6 ;  /* 0x000000080608722b */ /* 0x000fe20000000006 */
[----:B------:R-:W-:-:S04]  /*05c0*/  FSEL R5, R5, 1.875, P1 ;  /* 0x3ff0000005057808 */ /* 0x000fc80000800000 */
[----:B------:R-:W-:-:S03]  /*05d0*/  FSETP.GEU.AND P1, PT, |R5|, 6.5827683646048100446e-37, PT ;  /* 0x036000000500780b */ /* 0x000fc60003f2e200 */
[----:B------:R-:W-:-:S08]  /*05e0*/  DMUL R16, R8, R4 ;  /* 0x0000000408107228 */ /* 0x000fd00000000000 */
[----:B------:R-:W-:-:S08]  /*05f0*/  DFMA R6, -R30, R16, R4 ;  /* 0x000000101e06722b */ /* 0x000fd00000000104 */
[----:B------:R-:W-:-:S10]  /*0600*/  DFMA R16, R8, R6, R16 ;  /* 0x000000060810722b */ /* 0x000fd40000000010 */
[----:B------:R-:W-:-:S05]  /*0610*/  FFMA R0, RZ, R31, R17 ;  /* 0x0000001fff007223 */ /* 0x000fca0000000011 */
[----:B------:R-:W-:-:S13]  /*0620*/  FSETP.GT.AND P0, PT, |R0|, 1.469367938527859385e-39, PT ;  /* 0x001000000000780b */ /* 0x000fda0003f04200 */
[----:B------:R-:W-:Y:S05]  /*0630*/  @P0 BRA P1, `(.L_x_1) ;  /* 0x00000000001c0947 */ /* 0x000fea0000800000 */
[----:B------:R-:W-:Y:S01]  /*0640*/  IMAD.MOV.U32 R6, RZ, RZ, R30 ;  /* 0x000000ffff067224 */ /* 0x000fe200078e001e */
[----:B------:R-:W-:Y:S01]  /*0650*/  MOV R20, 0x690 ;  /* 0x0000069000147802 */ /* 0x000fe20000000f00 */
[----:B------:R-:W-:Y:S01]  /*0660*/  IMAD.MOV.U32 R7, RZ, RZ, R31 ;  /* 0x000000ffff077224 */ /* 0x000fe200078e001f */
[----:B------:R-:W-:-:S07]  /*0670*/  MOV R21, 0x0 ;  /* 0x0000000000157802 */ /* 0x000fce0000000f00 */
[----:B------:R-:W-:Y:S05]  /*0680*/  CALL.REL.NOINC `($__internal_0_$__cuda_sm20_div_rn_f64_full) ;  /* 0x00000024009c7944 */ /* 0x000fea0003c00000 */
[----:B------:R-:W-:Y:S02]  /*0690*/  IMAD.MOV.U32 R16, RZ, RZ, R4 ;  /* 0x000000ffff107224 */ /* 0x000fe400078e0004 */
[----:B------:R-:W-:-:S07]  /*06a0*/  IMAD.MOV.U32 R17, RZ, RZ, R5 ;  /* 0x000000ffff117224 */ /* 0x000fce00078e0005 */
.L_x_1:
[----:B------:R-:W-:Y:S05]  /*06b0*/  BSYNC.RECONVERGENT B6 ;  /* 0x0000000000067941 */ /* 0x000fea0003800200 */
.L_x_0:
[----:B------:R-:W0:Y:S01]  /*06c0*/  MUFU.RCP64H R5, R31 ;  /* 0x0000001f00057308 */ /* 0x000e220000001800 */
[----:B------:R-:W-:Y:S01]  /*06d0*/  IMAD.MOV.U32 R4, RZ, RZ, 0x1 ;  /* 0x00000001ff047424 */ /* 0x000fe200078e00ff */
[----:B------:R-:W-:Y:S01]  /*06e0*/  FSETP.GEU.AND P1, PT, |R19|, 6.5827683646048100446e-37, PT ;  /* 0x036000001300780b */ /* 0x000fe20003f2e200 */
[----:B------:R-:W-:Y:S04]  /*06f0*/  BSSY.RECONVERGENT B6, `(.L_x_2) ;  /* 0x0000013000067945 */ /* 0x000fe80003800200 */
[----:B0-----:R-:W-:-:S08]  /*0700*/  DFMA R6, -R30, R4, 1 ;  /* 0x3ff000001e06742b */ /* 0x001fd00000000104 */
[----:B------:R-:W-:-:S08]  /*0710*/  DFMA R6, R6, R6, R6 ;  /* 0x000000060606722b */ /* 0x000fd00000000006 */
[----:B------:R-:W-:-:S08]  /*0720*/  DFMA R6, R4, R6, R4 ;  /* 0x000000060406722b */ /* 0x000fd00000000004 */
[----:B------:R-:W-:-:S08]  /*0730*/  DFMA R4, -R30, R6, 1 ;  /* 0x3ff000001e04742b */ /* 0x000fd00000000106 */
[----:B------:R-:W-:-:S08]  /*0740*/  DFMA R8, R6, R4, R6 ;  /* 0x000000040608722b */ /* 0x000fd00000000006 */
[----:B------:R-:W-:-:S08]  /*0750*/  DMUL R4, R8, R18 ;  /* 0x0000001208047228 */ /* 0x000fd00000000000 */
[----:B------:R-:W-:-:S08]  /*0760*/  DFMA R6, -R30, R4, R18 ;  /* 0x000000041e06722b */ /* 0x000fd00000000112 */
[----:B------:R-:W-:-:S10]  /*0770*/  DFMA R4, R8, R6, R4 ;  /* 0x000000060804722b */ /* 0x000fd40000000004 */
[----:B------:R-:W-:-:S05]  /*0780*/  FFMA R0, RZ, R31, R5 ;  /* 0x0000001fff007223 */ /* 0x000fca0000000005 */
[----:B------:R-:W-:-:S13]  /*0790*/  FSETP.GT.AND P0, PT, |R0|, 1.469367938527859385e-39, PT ;  /* 0x001000000000780b */ /* 0x000fda0003f04200 */
[----:B------:R-:W-:Y:S05]  /*07a0*/  @P0 BRA P1, `(.L_x_3) ;  /* 0x00000000001c0947 */ /* 0x000fea0000800000 */
[----:B------:R-:W-:Y:S01]  /*07b0*/  MOV R4, R18 ;  /* 0x0000001200047202 */ /* 0x000fe20000000f00 */
[----:B------:R-:W-:Y:S01]  /*07c0*/  IMAD.MOV.U32 R5, RZ, RZ, R19 ;  /* 0x000000ffff057224 */ /* 0x000fe200078e0013 */
[----:B------:R-:W-:Y:S01]  /*07d0*/  MOV R20, 0x820 ;  /* 0x0000082000147802 */ /* 0x000fe20000000f00 */
[----:B------:R-:W-:Y:S01]  /*07e0*/  IMAD.MOV.U32 R6, RZ, RZ, R30 ;  /* 0x000000ffff067224 */ /* 0x000fe200078e001e */
[----:B------:R-:W-:Y:S01]  /*07f0*/  MOV R21, 0x0 ;  /* 0x0000000000157802 */ /* 0x000fe20000000f00 */
[----:B------:R-:W-:-:S07]  /*0800*/  IMAD.MOV.U32 R7, RZ, RZ, R31 ;  /* 0x000000ffff077224 */ /* 0x000fce00078e001f */
[----:B------:R-:W-:Y:S05]  /*0810*/  CALL.REL.NOINC `($__internal_0_$__cuda_sm20_div_rn_f64_full) ;  /* 0x0000002400387944 */ /* 0x000fea0003c00000 */
.L_x_3:
[----:B------:R-:W-:Y:S05]  /*0820*/  BSYNC.RECONVERGENT B6 ;  /* 0x0000000000067941 */ /* 0x000fea0003800200 */
.L_x_2:
[----:B------:R-:W-:Y:S01]  /*0830*/  DADD R16, R4, R16 ;  /* 0x0000000004107229 */ /* 0x000fe20000000010 */
[----:B------:R-:W-:Y:S01]  /*0840*/  IMAD.MOV.U32 R8, RZ, RZ, 0x0 ;  /* 0x00000000ff087424 */ /* 0x000fe200078e00ff */
[----:B------:R-:W-:Y:S01]  /*0850*/  BSSY.RECONVERGENT B0, `(.L_x_4) ;  /* 0x0000012000007945 */ /* 0x000fe20003800200 */
[----:B------:R-:W-:-:S03]  /*0860*/  IMAD.MOV.U32 R9, RZ, RZ, 0x3fd80000 ;  /* 0x3fd80000ff097424 */ /* 0x000fc600078e00ff */
[----:B------:R-:W0:Y:S04]  /*0870*/  MUFU.RSQ64H R5, R17 ;  /* 0x0000001100057308 */ /* 0x000e280000001c00 */
[----:B------:R-:W-:-:S05]  /*0880*/  VIADD R4, R17, 0xfcb00000 ;  /* 0xfcb0000011047836 */ /* 0x000fca0000000000 */
[----:B------:R-:W-:Y:S01]  /*0890*/  ISETP.GE.U32.AND P0, PT, R4, 0x7ca00000, PT ;  /* 0x7ca000000400780c */ /* 0x000fe20003f06070 */
[----:B0-----:R-:W-:-:S08]  /*08a0*/  DMUL R6, R4, R4 ;  /* 0x0000000404067228 */ /* 0x001fd00000000000 */
[----:B------:R-:W-:-:S08]  /*08b0*/  DFMA R6, R16, -R6, 1 ;  /* 0x3ff000001006742b */ /* 0x000fd00000000806 */
[----:B------:R-:W-:Y:S02]  /*08c0*/  DFMA R8, R6, R8, 0.5 ;  /* 0x3fe000000608742b */ /* 0x000fe40000000008 */
[----:B------:R-:W-:-:S08]  /*08d0*/  DMUL R6, R4, R6 ;  /* 0x0000000604067228 */ /* 0x000fd00000000000 */
[----:B------:R-:W-:-:S08]  /*08e0*/  DFMA R10, R8, R6, R4 ;  /* 0x00000006080a722b */ /* 0x000fd00000000004 */
[----:B------:R-:W-:Y:S02]  /*08f0*/  DMUL R12, R16, R10 ;  /* 0x0000000a100c7228 */ /* 0x000fe40000000000 */
[----:B------:R-:W-:Y:S01]  /*0900*/  IADD3 R9, PT, PT, R11, -0x100000, RZ ;  /* 0xfff000000b097810 */ /* 0x000fe20007ffe0ff */
[----:B------:R-:W-:-:S05]  /*0910*/  IMAD.MOV.U32 R8, RZ, RZ, R10 ;  /* 0x000000ffff087224 */ /* 0x000fca00078e000a */
[----:B------:R-:W-:-:S08]  /*0920*/  DFMA R14, R12, -R12, R16 ;  /* 0x8000000c0c0e722b */ /* 0x000fd00000000010 */
[----:B------:R-:W-:Y:S01]  /*0930*/  DFMA R6, R14, R8, R12 ;  /* 0x000000080e06722b */ /* 0x000fe2000000000c */
[----:B------:R-:W-:Y:S10]  /*0940*/  @!P0 BRA `(.L_x_5) ;  /* 0x0000000000088947 */ /* 0x000ff40003800000 */
[----:B------:R-:W-:-:S07]  /*0950*/  MOV R0, 0x970 ;  /* 0x0000097000007802 */ /* 0x000fce0000000f00 */
[----:B------:R-:W-:Y:S05]  /*0960*/  CALL.REL.NOINC `($__internal_2_$__cuda_sm20_dsqrt_rn_f64_mediumpath_v1) ;  /* 0x00000028008c7944 */ /* 0x000fea0003c00000 */
.L_x_5:
[----:B------:R-:W-:Y:S05]  /*0970*/  BSYNC.RECONVERGENT B0 ;  /* 0x0000000000007941 */ /* 0x000fea0003800200 */
.L_x_4:
[----:B------:R-:W-:Y:S01]  /*0980*/  DSETP.GT.AND P0, PT, R6, 1, PT ;  /* 0x3ff000000600742a */ /* 0x000fe20003f04000 */
[----:B------:R-:W0:-:S13]  /*0990*/  LDCU.64 UR36, c[0x0][0x358] ;  /* 0x00006b00ff2477ac */ /* 0x000e1a0008000a00 */
[----:B------:R-:W1:Y:S08]  /*09a0*/  @P0 LDC R0, c[0x0][0x38c] ;  /* 0x0000e300ff000b82 */ /* 0x000e700000000800 */
[----:B------:R-:W2:Y:S01]  /*09b0*/  @P0 LDC.64 R4, c[0x0][0x380] ;  /* 0x0000e000ff040b82 */ /* 0x000ea20000000a00 */
[----:B-1----:R-:W-:-:S04]  /*09c0*/  @P0 IMAD R3, R23, R0, R26 ;  /* 0x0000000017030224 */ /* 0x002fc800078e021a */
[----:B------:R-:W-:-:S04]  /*09d0*/  @P0 IMAD R3, R3, R0, R24 ;  /* 0x0000000003030224 */ /* 0x000fc800078e0218 */
[----:B--2---:R-:W-:-:S05]  /*09e0*/  @P0 IMAD.WIDE R4, R3, 0x4, R4 ;  /* 0x0000000403040825 */ /* 0x004fca00078e0204 */
[----:B0-----:R0:W-:Y:S01]  /*09f0*/  @P0 STG.E desc[UR36][R4.64], RZ ;  /* 0x000000ff04000986 */ /* 0x0011e2000c101924 */
[----:B------:R-:W-:Y:S05]  /*0a00*/  @P0 EXIT ;  /* 0x000000000000094d */ /* 0x000fea0003800000 */
[----:B------:R-:W-:-:S05]  /*0a10*/  VIADD R0, R2, 0x1800000 ;  /* 0x0180000002007836 */ /* 0x000fca0000000000 */
[----:B------:R-:W-:-:S04]  /*0a20*/  LOP3.LUT R0, R0, 0x7f800000, RZ, 0xc0, !PT ;  /* 0x7f80000000007812 */ /* 0x000fc800078ec0ff */
[----:B------:R-:W-:-:S13]  /*0a30*/  ISETP.GT.U32.AND P0, PT, R0, 0x1ffffff, PT ;  /* 0x01ffffff0000780c */ /* 0x000fda0003f04070 */
[----:B------:R-:W-:Y:S05]  /*0a40*/  @P0 BRA `(.L_x_6) ;  /* 0x0000000000100947 */ /* 0x000fea0003800000 */
[----:B------:R-:W-:-:S07]  /*0a50*/  MOV R8, 0xa70 ;  /* 0x00000a7000087802 */ /* 0x000fce0000000f00 */
[----:B0-----:R-:W-:Y:S05]  /*0a60*/  CALL.REL.NOINC `($__internal_3_$__cuda_sm20_rcp_rn_f32_slowpath) ;  /* 0x0000002c00087944 */ /* 0x001fea0003c00000 */
[----:B------:R-:W-:Y:S01]  /*0a70*/  IMAD.MOV.U32 R19, RZ, RZ, R0 ;  /* 0x000000ffff137224 */ /* 0x000fe200078e0000 */
[----:B------:R-:W-:Y:S06]  /*0a80*/  BRA `(.L_x_7) ;  /* 0x0000000000107947 */ /* 0x000fec0003800000 */
.L_x_6:
[----:B------:R-:W1:Y:S02]  /*0a90*/  MUFU.RCP R19, R2 ;  /* 0x0000000200137308 */ /* 0x000e640000001000 */
[----:B-1----:R-:W-:-:S04]  /*0aa0*/  FFMA R0, R2, R19, -1 ;  /* 0xbf80000002007423 */ /* 0x002fc80000000013 */
[----:B------:R-:W-:-:S04]  /*0ab0*/  FADD.FTZ R0, -R0, -RZ ;  /* 0x800000ff00007221 */ /* 0x000fc80000010100 */
[----:B------:R-:W-:-:S07]  /*0ac0*/  FFMA R19, R19, R0, R19 ;  /* 0x0000000013137223 */ /* 0x000fce0000000013 */
.L_x_7:
[----:B------:R-:W-:Y:S01]  /*0ad0*/  IADD3 R3, PT, PT, R24, -0x1, RZ ;  /* 0xffffffff18037810 */ /* 0x000fe20007ffe0ff */
[----:B------:R-:W-:Y:S02]  /*0ae0*/  VIADD R0, R26, 0xffffffff ;  /* 0xffffffff1a007836 */ /* 0x000fe40000000000 */
[CC--:B------:R-:W-:Y:S01]  /*0af0*/  FFMA R18, R2.reuse, R19.reuse, RZ ;  /* 0x0000001302127223 */ /* 0x0c0fe200000000ff */
[----:B------:R-:W-:Y:S01]  /*0b00*/  FFMA R2, R2, -R19, RZ ;  /* 0x8000001302027223 */ /* 0x000fe200000000ff */
[----:B0-----:R-:W-:Y:S01]  /*0b10*/  I2FP.F32.S32 R5, R3 ;  /* 0x0000000300057245 */ /* 0x001fe20000201400 */
[----:B------:R-:W-:Y:S01]  /*0b20*/  BSSY.RECONVERGENT B0, `(.L_x_8) ;  /* 0x0000011000007945 */ /* 0x000fe20003800200 */
[----:B------:R-:W-:-:S03]  /*0b30*/  I2FP.F32.S32 R3, R0 ;  /* 0x0000000000037245 */ /* 0x000fc60000201400 */
[-C--:B------:R-:W-:Y:S02]  /*0b40*/  FFMA R18, R5, -R19.reuse, R18 ;  /* 0x8000001305127223 */ /* 0x080fe40000000012 */
[----:B------:R-:W-:Y:S02]  /*0b50*/  FFMA R19, R3, R19, R2 ;  /* 0x0000001303137223 */ /* 0x000fe40000000002 */
[----:B------:R-:W-:-:S04]  /*0b60*/  FMUL R0, R18, R18 ;  /* 0x0000001212007220 */ /* 0x000fc80000400000 */
[----:B------:R-:W-:-:S04]  /*0b70*/  FFMA R2, R19, R19, R0 ;  /* 0x0000001313027223 */ /* 0x000fc80000000000 */
[----:B------:R-:W-:Y:S01]  /*0b80*/  VIADD R0, R2, 0xf3000000 ;  /* 0xf300000002007836 */ /* 0x000fe20000000000 */
[----:B------:R0:W1:Y:S04]  /*0b90*/  MUFU.RSQ R3, R2 ;  /* 0x0000000200037308 */ /* 0x0000680000001400 */
[----:B------:R-:W-:-:S13]  /*0ba0*/  ISETP.GT.U32.AND P0, PT, R0, 0x727fffff, PT ;  /* 0x727fffff0000780c */ /* 0x000fda0003f04070 */
[----:B01----:R-:W-:Y:S05]  /*0bb0*/  @!P0 BRA `(.L_x_9) ;  /* 0x00000000000c8947 */ /* 0x003fea0003800000 */
[----:B------:R-:W-:-:S07]  /*0bc0*/  MOV R7, 0xbe0 ;  /* 0x00000be000077802 */ /* 0x000fce0000000f00 */
[----:B------:R-:W-:Y:S05]  /*0bd0*/  CALL.REL.NOINC `($__internal_4_$__cuda_sm20_sqrt_rn_f32_slowpath) ;  /* 0x0000002c007c7944 */ /* 0x000fea0003c00000 */
[----:B------:R-:W-:Y:S05]  /*0be0*/  BRA `(.L_x_10) ;  /* 0x0000000000107947 */ /* 0x000fea0003800000 */
.L_x_9:
[----:B------:R-:W-:Y:S01]  /*0bf0*/  FMUL.FTZ R22, R2, R3 ;  /* 0x0000000302167220 */ /* 0x000fe20000410000 */
[----:B------:R-:W-:-:S03]  /*0c00*/  FMUL.FTZ R0, R3, 0.5 ;  /* 0x3f00000003007820 */ /* 0x000fc60000410000 */
[----:B------:R-:W-:-:S04]  /*0c10*/  FFMA R3, -R22, R22, R2 ;  /* 0x0000001616037223 */ /* 0x000fc80000000102 */
[----:B------:R-:W-:-:S07]  /*0c20*/  FFMA R22, R3, R0, R22 ;  /* 0x0000000003167223 */ /* 0x000fce0000000016 */
.L_x_10:
[----:B------:R-:W-:Y:S05]  /*0c30*/  BSYNC.RECONVERGENT B0 ;  /* 0x0000000000007941 */ /* 0x000fea0003800200 */
.L_x_8:
[CC--:B------:R-:W-:Y:S01]  /*0c40*/  FSETP.GT.AND P0, PT, |R19|.reuse, |R18|.reuse, PT ;  /* 0x400000121300720b */ /* 0x0c0fe20003f04200 */
[----:B------:R-:W-:Y:S03]  /*0c50*/  BSSY.RECONVERGENT B6, `(.L_x_11) ;  /* 0x0000011000067945 */ /* 0x000fe60003800200 */
[----:B------:R-:W-:Y:S02]  /*0c60*/  FSEL R2, |R19|, |R18|, P0 ;  /* 0x4000001213027208 */ /* 0x000fe40000000200 */
[----:B------:R-:W-:Y:S02]  /*0c70*/  FSEL R3, |R18|, |R19|, P0 ;  /* 0x4000001312037208 */ /* 0x000fe40000000200 */
[----:B------:R-:W0:Y:S01]  /*0c80*/  MUFU.RCP R5, R2 ;  /* 0x0000000200057308 */ /* 0x000e220000001000 */
[----:B------:R-:W-:-:S07]  /*0c90*/  P2R R16, PR, RZ, 0x1 ;  /* 0x00000001ff107803 */ /* 0x000fce0000000000 */
[----:B------:R-:W1:Y:S01]  /*0ca0*/  FCHK P0, R3, R2 ;  /* 0x0000000203007302 */ /* 0x000e620000000000 */
[----:B0-----:R-:W-:-:S04]  /*0cb0*/  FFMA R0, -R2, R5, 1 ;  /* 0x3f80000002007423 */ /* 0x001fc80000000105 */
[----:B------:R-:W-:-:S04]  /*0cc0*/  FFMA R0, R5, R0, R5 ;  /* 0x0000000005007223 */ /* 0x000fc80000000005 */
[----:B------:R-:W-:-:S04]  /*0cd0*/  FFMA R5, R3, R0, RZ ;  /* 0x0000000003057223 */ /* 0x000fc800000000ff */
[----:B------:R-:W-:-:S04]  /*0ce0*/  FFMA R4, -R2, R5, R3 ;  /* 0x0000000502047223 */ /* 0x000fc80000000103 */
[----:B------:R-:W-:Y:S01]  /*0cf0*/  FFMA R4, R0, R4, R5 ;  /* 0x0000000400047223 */ /* 0x000fe20000000005 */
[----:B-1----:R-:W-:Y:S06]  /*0d00*/  @!P0 BRA `(.L_x_12) ;  /* 0x0000000000148947 */ /* 0x002fec0003800000 */
[----:B------:R-:W-:Y:S01]  /*0d10*/  IMAD.MOV.U32 R4, RZ, RZ, R3 ;  /* 0x000000ffff047224 */ /* 0x000fe200078e0003 */
[----:B------:R-:W-:Y:S01]  /*0d20*/  MOV R5, R2 ;  /* 0x0000000200057202 */ /* 0x000fe20000000f00 */
[----:B------:R-:W-:Y:S01]  /*0d30*/  IMAD.MOV.U32 R21, RZ, RZ, 0x0 ;  /* 0x00000000ff157424 */ /* 0x000fe200078e00ff */
[----:B------:R-:W-:-:S07]  /*0d40*/  MOV R20, 0xd60 ;  /* 0x00000d6000147802 */ /* 0x000fce0000000f00 */
[----:B------:R-:W-:Y:S05]  /*0d50*/  CALL.REL.NOINC `($__internal_1_$__cuda_sm3x_div_rn_noftz_f32_slowpath) ;  /* 0x0000002c00787944 */ /* 0x000fea0003c00000 */
.L_x_12:
[----:B------:R-:W-:Y:S05]  /*0d60*/  BSYNC.RECONVERGENT B6 ;  /* 0x0000000000067941 */ /* 0x000fea0003800200 */
.L_x_11:
[----:B------:R-:W-:Y:S01]  /*0d70*/  ISETP.NE.AND P2, PT, R16, RZ, PT ;  /* 0x000000ff1000720c */ /* 0x000fe20003f45270 */
[----:B------:R-:W-:Y:S02]  /*0d80*/  IMAD.MOV.U32 R3, RZ, RZ, 0x3b33710b ;  /* 0x3b33710bff037424 */ /* 0x000fe400078e00ff */
[----:B------:R-:W-:Y:S01]  /*0d90*/  FMUL R0, R4, R4 ;  /* 0x0000000404007220 */ /* 0x000fe20000400000 */
[----:B------:R-:W-:Y:S02]  /*0da0*/  IMAD.SHL.U32 R16, R23, 0x8, RZ ;  /* 0x0000000817107824 */ /* 0x000fe400078e00ff */
[----:B------:R-:W-:Y:S01]  /*0db0*/  HFMA2 R6, -RZ, RZ, 1.857421875, -1409 ;  /* 0x3f6ee581ff067431 */ /* 0x000fe200000001ff */
[----:B------:R-:W-:Y:S01]  /*0dc0*/  ISETP.GE.AND P0, PT, R18, RZ, PT ;  /* 0x000000ff1200720c */ /* 0x000fe20003f06270 */
[----:B------:R-:W-:Y:S01]  /*0dd0*/  FFMA R3, R0, R3, -0.015681877732276916504 ;  /* 0xbc80774800037423 */ /* 0x000fe20000000003 */
[----:B------:R-:W-:Y:S01]  /*0de0*/  FSETP.NEU.AND P1, PT, |R18|, |R19|, PT ;  /* 0x400000131200720b */ /* 0x000fe20003f2d200 */
[----:B------:R-:W-:Y:S01]  /*0df0*/  BSSY.RECONVERGENT B6, `(.L_x_13) ;  /* 0x00000cf000067945 */ /* 0x000fe20003800200 */
[----:B------:R-:W0:Y:S01]  /*0e00*/  LDC.64 R16, c[0x3][R16] ;  /* 0x00c0000010107b82 */ /* 0x000e220000000a00 */
[----:B------:R-:W-:-:S04]  /*0e10*/  FFMA R3, R0, R3, 0.042200751602649688721 ;  /* 0x3d2cdab200037423 */ /* 0x000fc80000000003 */
[----:B------:R-:W-:-:S04]  /*0e20*/  FFMA R3, R0, R3, -0.074792981147766113281 ;  /* 0xbd992d1000037423 */ /* 0x000fc80000000003 */
[----:B------:R-:W-:-:S04]  /*0e30*/  FFMA R3, R0, R3, 0.10640415549278259277 ;  /* 0x3dd9ea6c00037423 */ /* 0x000fc80000000003 */
[----:B------:R-:W-:-:S04]  /*0e40*/  FFMA R3, R0, R3, -0.14207722246646881104 ;  /* 0xbe117cb100037423 */ /* 0x000fc80000000003 */
[----:B------:R-:W-:-:S04]  /*0e50*/  FFMA R3, R0, R3, 0.19993925094604492188 ;  /* 0x3e4cbce000037423 */ /* 0x000fc80000000003 */
[----:B------:R-:W-:-:S04]  /*0e60*/  FFMA R3, R0, R3, -0.33333197236061096191 ;  /* 0xbeaaaa7d00037423 */ /* 0x000fc80000000003 */
[----:B------:R-:W-:-:S04]  /*0e70*/  FMUL R3, R0, R3 ;  /* 0x0000000300037220 */ /* 0x000fc80000400000 */
[----:B------:R-:W-:Y:S01]  /*0e80*/  FFMA R3, R3, R4, R4 ;  /* 0x0000000403037223 */ /* 0x000fe20000000004 */
[----:B------:R-:W-:-:S03]  /*0e90*/  FSEL R4, R6, 1.8663789033889770508, P2 ;  /* 0x3feee58106047808 */ /* 0x000fc60001000000 */
[----:B------:R-:W-:-:S05]  /*0ea0*/  FFMA R0, R6, 1.6832555532455444336, -R3 ;  /* 0x3fd774eb06007823 */ /* 0x000fca0000000803 */
[-C--:B------:R-:W-:Y:S02]  /*0eb0*/  FSEL R0, R0, R3.reuse, P2 ;  /* 0x0000000300007208 */ /* 0x080fe40001000000 */
[----:B------:R-:W-:Y:S02]  /*0ec0*/  FSEL R3, R3, -R3, P2 ;  /* 0x8000000303037208 */ /* 0x000fe40001000000 */
[----:B------:R-:W-:Y:S01]  /*0ed0*/  FSETP.NEU.AND P2, PT, R2, RZ, PT ;  /* 0x000000ff0200720b */ /* 0x000fe20003f4d000 */
[----:B------:R-:W-:Y:S02]  /*0ee0*/  IMAD.MOV.U32 R2, RZ, RZ, 0x4016cbe4 ;  /* 0x4016cbe4ff027424 */ /* 0x000fe400078e00ff */
[----:B------:R-:W-:-:S03]  /*0ef0*/  @!P0 FFMA R0, R4, 1.6832555532455444336, R3 ;  /* 0x3fd774eb04008823 */ /* 0x000fc60000000003 */
[----:B------:R-:W-:Y:S01]  /*0f00*/  @!P1 FSEL R0, R2, 0.78539818525314331055, !P0 ;  /* 0x3f490fdb02009808 */ /* 0x000fe20004000000 */
[----:B------:R-:W-:Y:S01]  /*0f10*/  FADD R2, |R19|, |R18| ;  /* 0x4000001213027221 */ /* 0x000fe20000000200 */
[----:B0-----:R-:W-:-:S05]  /*0f20*/  FSETP.GEU.AND P1, PT, R17, RZ, PT ;  /* 0x000000ff1100720b */ /* 0x001fca0003f2e000 */
[----:B------:R-:W-:Y:S02]  /*0f30*/  @!P2 FSEL R0, RZ, 3.1415927410125732422, P0 ;  /* 0x40490fdbff00a808 */ /* 0x000fe40000000000 */
[----:B------:R-:W-:Y:S02]  /*0f40*/  FSETP.NAN.AND P0, PT, R2, R2, PT ;  /* 0x000000020200720b */ /* 0x000fe40003f08000 */
[----:B------:R-:W-:-:S04]  /*0f50*/  LOP3.LUT R19, R0, 0x80000000, R19, 0xb8, !PT ;  /* 0x8000000000137812 */ /* 0x000fc800078eb813 */
[----:B------:R-:W-:Y:S01]  /*0f60*/  FSEL R2, R2, R19, P0 ;  /* 0x0000001302027208 */ /* 0x000fe20000000000 */
[----:B------:R-:W-:Y:S06]  /*0f70*/  @P1 BRA `(.L_x_14) ;  /* 0x00000004006c1947 */ /* 0x000fec0003800000 */
[----:B------:R-:W-:Y:S02]  /*0f80*/  IMAD.MOV.U32 R4, RZ, RZ, R22 ;  /* 0x000000ffff047224 */ /* 0x000fe400078e0016 */
[----:B------:R-:W-:Y:S01]  /*0f90*/  FADD R6, -R17, -RZ ;  /* 0x800000ff11067221 */ /* 0x000fe20000000100 */
[----:B------:R-:W-:Y:S01]  /*0fa0*/  IMAD.MOV.U32 R5, RZ, RZ, R16 ;  /* 0x000000ffff057224 */ /* 0x000fe200078e0010 */
[----:B------:R-:W-:Y:S02]  /*0fb0*/  MOV R20, 0xfe0 ;  /* 0x00000fe000147802 */ /* 0x000fe40000000f00 */
[----:B------:R-:W-:-:S07]  /*0fc0*/  MOV R21, 0x0 ;  /* 0x0000000000157802 */ /* 0x000fce0000000f00 */
[----:B------:R-:W-:Y:S05]  /*0fd0*/  CALL.REL.NOINC `($_Z15zernikeMat_CUDAPfii$_Z19zernike_radial_CUDAfff) ;  /* 0x0000000c00007944 */ /* 0x000fea0003c00000 */
[----:B------:R-:W-:Y:S01]  /*0fe0*/  FMUL R17, R2, R17 ;  /* 0x0000001102117220 */ /* 0x000fe20000400000 */
[----:B------:R-:W-:Y:S03]  /*0ff0*/  BSSY.RECONVERGENT B0, `(.L_x_15) ;  /* 0x0000040000007945 */ /* 0x000fe60003800200 */
[C---:B------:R-:W-:Y:S01]  /*1000*/  FMUL R0, R17.reuse, 0.63661974668502807617 ;  /* 0x3f22f98311007820 */ /* 0x040fe20000400000 */
[----:B------:R-:W-:-:S05]  /*1010*/  FSETP.GE.AND P0, PT, |R17|, 105615, PT ;  /* 0x47ce47801100780b */ /* 0x000fca0003f06200 */
[----:B------:R-:W0:Y:S02]  /*1020*/  F2I.NTZ R0, R0 ;  /* 0x0000000000007305 */ /* 0x000e240000203100 */
[----:B0-----:R-:W-:-:S05]  /*1030*/  I2FP.F32.S32 R2, R0 ;  /* 0x0000000000027245 */ /* 0x001fca0000201400 */
[----:B------:R-:W-:-:S04]  /*1040*/  FFMA R3, R2, -1.5707962512969970703, R17 ;  /* 0xbfc90fda02037823 */ /* 0x000fc80000000011 */
[----:B------:R-:W-:-:S04]  /*1050*/  FFMA R3, R2, -7.5497894158615963534e-08, R3 ;  /* 0xb3a2216802037823 */ /* 0x000fc80000000003 */
[----:B------:R-:W-:Y:S01]  /*1060*/  FFMA R2, R2, -5.3903029534742383927e-15, R3 ;  /* 0xa7c234c502027823 */ /* 0x000fe20000000003 */
[----:B------:R-:W-:Y:S06]  /*1070*/  @!P0 BRA `(.L_x_16) ;  /* 0x0000000000dc8947 */ /* 0x000fec0003800000 */
[----:B------:R-:W-:-:S13]  /*1080*/  FSETP.NEU.AND P0, PT, |R17|, +INF , PT ;  /* 0x7f8000001100780b */ /* 0x000fda0003f0d200 */
[----:B------:R-:W-:Y:S01]  /*1090*/  @!P0 FMUL R2, RZ, R17 ;  /* 0x00000011ff028220 */ /* 0x000fe20000400000 */
[----:B------:R-:W-:Y:S01]  /*10a0*/  @!P0 IMAD.MOV.U32 R0, RZ, RZ, RZ ;  /* 0x000000ffff008224 */ /* 0x000fe200078e00ff */
[----:B------:R-:W-:Y:S06]  /*10b0*/  @!P0 BRA `(.L_x_16) ;  /* 0x0000000000cc8947 */ /* 0x000fec0003800000 */
[----:B------:R-:W-:Y:S01]  /*10c0*/  IMAD.SHL.U32 R2, R17, 0x100, RZ ;  /* 0x0000010011027824 */ /* 0x000fe200078e00ff */
[----:B------:R-:W-:Y:S01]  /*10d0*/  MOV R0, R1 ;  /* 0x0000000100007202 */ /* 0x000fe20000000f00 */
[----:B------:R-:W-:Y:S01]  /*10e0*/  IMAD.MOV.U32 R6, RZ, RZ, RZ ;  /* 0x000000ffff067224 */ /* 0x000fe200078e00ff */
[----:B------:R-:W0:Y:S02]  /*10f0*/  LDCU.64 UR6, c[0x4][URZ] ;  /* 0x01000000ff0677ac */ /* 0x000e240008000a00 */
[----:B------:R-:W-:Y:S01]  /*1100*/  LOP3.LUT R7, R2, 0x80000000, RZ, 0xfc, !PT ;  /* 0x8000000002077812 */ /* 0x000fe200078efcff */
[----:B------:R-:W-:Y:S01]  /*1110*/  UMOV UR5, URZ ;  /* 0x000000ff00057c82 */ /* 0x000fe20008000000 */
[----:B------:R-:W-:-:S05]  /*1120*/  UMOV UR4, URZ ;  /* 0x000000ff00047c82 */ /* 0x000fca0008000000 */
.L_x_17:
[----:B0-----:R-:W-:Y:S02]  /*1130*/  IMAD.U32 R8, RZ, RZ, UR6 ;  /* 0x00000006ff087e24 */ /* 0x001fe4000f8e00ff */
[----:B------:R-:W-:-:S05]  /*1140*/  IMAD.U32 R9, RZ, RZ, UR7 ;  /* 0x00000007ff097e24 */ /* 0x000fca000f8e00ff */
[----:B------:R-:W2:Y:S01]  /*1150*/  LDG.E.CONSTANT R2, desc[UR36][R8.64] ;  /* 0x0000002408027981 */ /* 0x000ea2000c1e9900 */
[----:B------:R-:W-:Y:S02]  /*1160*/  UIADD3 UR6, UP0, UPT, UR6, 0x4, URZ ;  /* 0x0000000406067890 */ /* 0x000fe4000ff1e0ff */
[----:B------:R-:W-:Y:S02]  /*1170*/  UIADD3 UR4, UPT, UPT, UR4, 0x1, URZ ;  /* 0x0000000104047890 */ /* 0x000fe4000fffe0ff */
[----:B------:R-:W-:Y:S02]  /*1180*/  UIADD3.X UR7, UPT, UPT, URZ, UR7, URZ, UP0, !UPT ;  /* 0x00000007ff077290 */ /* 0x000fe400087fe4ff */
[----:B------:R-:W-:Y:S01]  /*1190*/  UISETP.NE.AND UP0, UPT, UR4, 0x6, UPT ;  /* 0x000000060400788c */ /* 0x000fe2000bf05270 */
[----:B--2---:R-:W-:-:S03]  /*11a0*/  IMAD.WIDE.U32 R2, R2, R7, RZ ;  /* 0x0000000702027225 */ /* 0x004fc600078e00ff */
[----:B------:R-:W-:-:S04]  /*11b0*/  IADD3 R5, P0, PT, R2, R6, RZ ;  /* 0x0000000602057210 */ /* 0x000fc80007f1e0ff */
[----:B------:R-:W-:Y:S01]  /*11c0*/  IADD3.X R6, PT, PT, R3, UR5, RZ, P0, !PT ;  /* 0x0000000503067c10 */ /* 0x000fe200087fe4ff */
[----:B------:R0:W-:Y:S02]  /*11d0*/  STL [R0], R5 ;  /* 0x0000000500007387 */ /* 0x0001e40000100800 */
[----:B0-----:R-:W-:Y:S01]  /*11e0*/  VIADD R0, R0, 0x4 ;  /* 0x0000000400007836 */ /* 0x001fe20000000000 */
[----:B------:R-:W-:Y:S06]  /*11f0*/  BRA.U UP0, `(.L_x_17) ;  /* 0xfffffffd00cc7547 */ /* 0x000fec000b83ffff */
[----:B------:R-:W-:Y:S01]  /*1200*/  SHF.R.U32.HI R5, RZ, 0x17, R17 ;  /* 0x00000017ff057819 */ /* 0x000fe20000011611 */
[----:B------:R0:W-:Y:S03]  /*1210*/  STL [R1+0x18], R6 ;  /* 0x0000180601007387 */ /* 0x0001e60000100800 */
[C---:B------:R-:W-:Y:S02]  /*1220*/  LOP3.LUT R0, R5.reuse, 0xe0, RZ, 0xc0, !PT ;  /* 0x000000e005007812 */ /* 0x040fe400078ec0ff */
[----:B------:R-:W-:Y:S02]  /*1230*/  LOP3.LUT P0, RZ, R5, 0x1f, RZ, 0xc0, !PT ;  /* 0x0000001f05ff7812 */ /* 0x000fe4000780c0ff */
[----:B------:R-:W-:-:S04]  /*1240*/  IADD3 R0, PT, PT, R0, -0x80, RZ ;  /* 0xffffff8000007810 */ /* 0x000fc80007ffe0ff */
[----:B------:R-:W-:-:S05]  /*1250*/  SHF.R.U32.HI R0, RZ, 0x5, R0 ;  /* 0x00000005ff007819 */ /* 0x000fca0000011600 */
[----:B------:R-:W-:-:S05]  /*1260*/  IMAD R7, R0, -0x4, R1 ;  /* 0xfffffffc00077824 */ /* 0x000fca00078e0201 */
[----:B------:R-:W2:Y:S04]  /*1270*/  LDL R0, [R7+0x18] ;  /* 0x0000180007007983 */ /* 0x000ea80000100800 */
[----:B------:R-:W2:Y:S04]  /*1280*/  LDL R3, [R7+0x14] ;  /* 0x0000140007037983 */ /* 0x000ea80000100800 */
[----:B------:R-:W3:Y:S01]  /*1290*/  @P0 LDL R2, [R7+0x10] ;  /* 0x0000100007020983 */ /* 0x000ee20000100800 */
[----:B------:R-:W-:Y:S01]  /*12a0*/  LOP3.LUT R5, R5, 0x1f, RZ, 0xc0, !PT ;  /* 0x0000001f05057812 */ /* 0x000fe200078ec0ff */
[----:B------:R-:W-:Y:S01]  /*12b0*/  UMOV UR4, 0x54442d19 ;  /* 0x54442d1900047882 */ /* 0x000fe20000000000 */
[----:B------:R-:W-:-:S02]  /*12c0*/  UMOV UR5, 0x3bf921fb ;  /* 0x3bf921fb00057882 */ /* 0x000fc40000000000 */
[-C--:B--2---:R-:W-:Y:S02]  /*12d0*/  @P0 SHF.L.W.U32.HI R0, R3, R5.reuse, R0 ;  /* 0x0000000503000219 */ /* 0x084fe40000010e00 */
[----:B---3--:R-:W-:Y:S02]  /*12e0*/  @P0 SHF.L.W.U32.HI R3, R2, R5, R3 ;  /* 0x0000000502030219 */ /* 0x008fe40000010e03 */
[----:B------:R-:W-:Y:S02]  /*12f0*/  ISETP.GE.AND P0, PT, R17, RZ, PT ;  /* 0x000000ff1100720c */ /* 0x000fe40003f06270 */
[C---:B------:R-:W-:Y:S01]  /*1300*/  SHF.L.W.U32.HI R2, R3.reuse, 0x2, R0 ;  /* 0x0000000203027819 */ /* 0x040fe20000010e00 */
[----:B------:R-:W-:-:S03]  /*1310*/  IMAD.SHL.U32 R3, R3, 0x4, RZ ;  /* 0x0000000403037824 */ /* 0x000fc600078e00ff */
[----:B------:R-:W-:-:S04]  /*1320*/  SHF.R.S32.HI R5, RZ, 0x1f, R2 ;  /* 0x0000001fff057819 */ /* 0x000fc80000011402 */
[C---:B------:R-:W-:Y:S02]  /*1330*/  LOP3.LUT R8, R5.reuse, R3, RZ, 0x3c, !PT ;  /* 0x0000000305087212 */ /* 0x040fe400078e3cff */
[----:B------:R-:W-:Y:S02]  /*1340*/  LOP3.LUT R9, R5, R2, RZ, 0x3c, !PT ;  /* 0x0000000205097212 */ /* 0x000fe400078e3cff */
[----:B------:R-:W-:Y:S02]  /*1350*/  SHF.R.U32.HI R3, RZ, 0x1e, R0 ;  /* 0x0000001eff037819 */ /* 0x000fe40000011600 */
[C---:B------:R-:W-:Y:S02]  /*1360*/  LOP3.LUT R5, R2.reuse, R17, RZ, 0x3c, !PT ;  /* 0x0000001102057212 */ /* 0x040fe400078e3cff */
[----:B------:R-:W0:Y:S01]  /*1370*/  I2F.F64.S64 R8, R8 ;  /* 0x0000000800087312 */ /* 0x000e220000301c00 */
[----:B------:R-:W-:Y:S02]  /*1380*/  LEA.HI R0, R2, R3, RZ, 0x1 ;  /* 0x0000000302007211 */ /* 0x000fe400078f08ff */
[----:B------:R-:W-:-:S03]  /*1390*/  ISETP.GE.AND P1, PT, R5, RZ, PT ;  /* 0x000000ff0500720c */ /* 0x000fc60003f26270 */
[----:B------:R-:W-:-:S04]  /*13a0*/  IMAD.MOV R2, RZ, RZ, -R0 ;  /* 0x000000ffff027224 */ /* 0x000fc800078e0a00 */
[----:B------:R-:W-:Y:S01]  /*13b0*/  @!P0 IMAD.MOV.U32 R0, RZ, RZ, R2 ;  /* 0x000000ffff008224 */ /* 0x000fe200078e0002 */
[----:B0-----:R-:W-:-:S10]  /*13c0*/  DMUL R6, R8, UR4 ;  /* 0x0000000408067c28 */ /* 0x001fd40008000000 */
[----:B------:R-:W0:Y:S02]  /*13d0*/  F2F.F32.F64 R6, R6 ;  /* 0x0000000600067310 */ /* 0x000e240000301000 */
[----:B0-----:R-:W-:-:S07]  /*13e0*/  FSEL R2, -R6, R6, !P1 ;  /* 0x0000000606027208 */ /* 0x001fce0004800100 */
.L_x_16:
[----:B------:R-:W-:Y:S05]  /*13f0*/  BSYNC.RECONVERGENT B0 ;  /* 0x0000000000007941 */ /* 0x000fea0003800200 */
.L_x_15:
[----:B------:R-:W-:Y:S01]  /*1400*/  MOV R6, 0x37cbac00 ;  /* 0x37cbac0000067802 */ /* 0x000fe20000000f00 */
[----:B------:R-:W-:Y:S01]  /*1410*/  FMUL R3, R2, R2 ;  /* 0x0000000202037220 */ /* 0x000fe20000400000 */
[C---:B------:R-:W-:Y:S01]  /*1420*/  LOP3.LUT R7, R0.reuse, 0x1, RZ, 0xc0, !PT ;  /* 0x0000000100077812 */ /* 0x040fe200078ec0ff */
[----:B------:R-:W-:Y:S01]  /*1430*/  IMAD.MOV.U32 R8, RZ, RZ, 0x3d2aaabb ;  /* 0x3d2aaabbff087424 */ /* 0x000fe200078e00ff */
[----:B------:R-:W-:Y:S01]  /*1440*/  LOP3.LUT P1, RZ, R0, 0x2, RZ, 0xc0, !PT ;  /* 0x0000000200ff7812 */ /* 0x000fe2000782c0ff */
[----:B------:R-:W-:Y:S01]  /*1450*/  FFMA R5, R3, R6, -0.0013887860113754868507 ;  /* 0xbab607ed03057423 */ /* 0x000fe20000000006 */
[----:B------:R-:W-:Y:S01]  /*1460*/  ISETP.NE.U32.AND P0, PT, R7, 0x1, PT ;  /* 0x000000010700780c */ /* 0x000fe20003f05070 */
[----:B------:R-:W-:-:S03]  /*1470*/  IMAD.MOV.U32 R7, RZ, RZ, 0x3effffff ;  /* 0x3effffffff077424 */ /* 0x000fc600078e00ff */
[----:B------:R-:W-:Y:S02]  /*1480*/  FSEL R6, R5, -0.00019574658654164522886, !P0 ;  /* 0xb94d415305067808 */ /* 0x000fe40004000000 */
[----:B------:R-:W-:Y:S02]  /*1490*/  FSEL R8, R8, 0.0083327032625675201416, !P0 ;  /* 0x3c0885e408087808 */ /* 0x000fe40004000000 */
[----:B------:R-:W-:Y:S02]  /*14a0*/  FSEL R0, R2, 1, P0 ;  /* 0x3f80000002007808 */ /* 0x000fe40000000000 */
[----:B------:R-:W-:Y:S01]  /*14b0*/  FSEL R7, -R7, -0.16666662693023681641, !P0 ;  /* 0xbe2aaaa807077808 */ /* 0x000fe20004000100 */
[C---:B------:R-:W-:Y:S02]  /*14c0*/  FFMA R6, R3.reuse, R6, R8 ;  /* 0x0000000603067223 */ /* 0x040fe40000000008 */
[C---:B------:R-:W-:Y:S02]  /*14d0*/  FFMA R5, R3.reuse, R0, RZ ;  /* 0x0000000003057223 */ /* 0x040fe400000000ff */
[----:B------:R-:W-:-:S04]  /*14e0*/  FFMA R6, R3, R6, R7 ;  /* 0x0000000603067223 */ /* 0x000fc80000000007 */
[----:B------:R-:W-:-:S04]  /*14f0*/  FFMA R5, R5, R6, R0 ;  /* 0x0000000605057223 */ /* 0x000fc80000000000 */
[----:B------:R-:W-:-:S04]  /*1500*/  @P1 FADD R5, RZ, -R5 ;  /* 0x80000005ff051221 */ /* 0x000fc80000000000 */
[----:B------:R-:W-:Y:S01]  /*1510*/  FMUL R5, R4, -R5 ;  /* 0x8000000504057220 */ /* 0x000fe20000400000 */
[----:B------:R-:W-:Y:S06]  /*1520*/  BRA `(.L_x_18) ;  /* 0x00000004006c7947 */ /* 0x000fec0003800000 */
.L_x_14:
[----:B------:R-:W-:Y:S01]  /*1530*/  IMAD.MOV.U32 R4, RZ, RZ, R22 ;  /* 0x000000ffff047224 */ /* 0x000fe200078e0016 */
[----:B------:R-:W-:Y:S01]  /*1540*/  MOV R5, R16 ;  /* 0x0000001000057202 */ /* 0x000fe20000000f00 */
[----:B------:R-:W-:Y:S01]  /*1550*/  IMAD.MOV.U32 R6, RZ, RZ, R17 ;  /* 0x000000ffff067224 */ /* 0x000fe200078e0011 */
[----:B------:R-:W-:Y:S01]  /*1560*/  MOV R20, 0x1590 ;  /* 0x0000159000147802 */ /* 0x000fe20000000f00 */
[----:B------:R-:W-:-:S07]  /*1570*/  IMAD.MOV.U32 R21, RZ, RZ, 0x0 ;  /* 0x00000000ff157424 */ /* 0x000fce00078e00ff */
        /* <DEDUP_REMOVED lines=15> */
[----:B------:R-:W-:Y:S01]  /*1670*/  SHF.L.U32 R2, R17, 0x8, RZ ;  /* 0x0000000811027819 */ /* 0x000fe200000006ff */
[----:B------:R-:W-:Y:S01]  /*1680*/  IMAD.MOV.U32 R6, RZ, RZ, RZ ;  /* 0x000000ffff067224 */ /* 0x000fe200078e00ff */
[----:B------:R-:W0:Y:S01]  /*1690*/  LDCU.64 UR6, c[0x4][URZ] ;  /* 0x01000000ff0677ac */ /* 0x000e220008000a00 */
[----:B------:R-:W-:Y:S01]  /*16a0*/  IMAD.MOV.U32 R0, RZ, RZ, R1 ;  /* 0x000000ffff007224 */ /* 0x000fe200078e0001 */
[----:B------:R-:W-:Y:S01]  /*16b0*/  LOP3.LUT R7, R2, 0x80000000, RZ, 0xfc, !PT ;  /* 0x8000000002077812 */ /* 0x000fe200078efcff */
[----:B------:R-:W-:Y:S01]  /*16c0*/  UMOV UR5, URZ ;  /* 0x000000ff00057c82 */ /* 0x000fe20008000000 */
[----:B------:R-:W-:-:S05]  /*16d0*/  UMOV UR4, URZ ;  /* 0x000000ff00047c82 */ /* 0x000fca0008000000 */
.L_x_21:
[----:B0-----:R-:W-:Y:S01]  /*16e0*/  IMAD.U32 R8, RZ, RZ, UR6 ;  /* 0x00000006ff087e24 */ /* 0x001fe2000f8e00ff */
[----:B------:R-:W-:-:S05]  /*16f0*/  MOV R9, UR7 ;  /* 0x0000000700097c02 */ /* 0x000fca0008000f00 */
        /* <DEDUP_REMOVED lines=14> */
[----:B------:R-:W-:-:S03]  /*17e0*/  LOP3.LUT P0, RZ, R5, 0x1f, RZ, 0xc0, !PT ;  /* 0x0000001f05ff7812 */ /* 0x000fc6000780c0ff */
[----:B------:R-:W-:-:S05]  /*17f0*/  VIADD R0, R0, 0xffffff80 ;  /* 0xffffff8000007836 */ /* 0x000fca0000000000 */
        /* <DEDUP_REMOVED lines=20> */
[----:B------:R-:W-:-:S02]  /*1940*/  ISETP.GE.AND P1, PT, R5, RZ, PT ;  /* 0x000000ff0500720c */ /* 0x000fc40003f26270 */
[----:B------:R-:W-:-:S05]  /*1950*/  IADD3 R2, PT, PT, -R0, RZ, RZ ;  /* 0x000000ff00027210 */ /* 0x000fca0007ffe1ff */
[----:B------:R-:W-:Y:S01]  /*1960*/  @!P0 IMAD.MOV.U32 R0, RZ, RZ, R2 ;  /* 0x000000ffff008224 */ /* 0x000fe200078e0002 */
[----:B0-----:R-:W-:-:S10]  /*1970*/  DMUL R6, R8, UR4 ;  /* 0x0000000408067c28 */ /* 0x001fd40008000000 */
[----:B------:R-:W0:Y:S02]  /*1980*/  F2F.F32.F64 R6, R6 ;  /* 0x0000000600067310 */ /* 0x000e240000301000 */
[----:B0-----:R-:W-:-:S07]  /*1990*/  FSEL R2, -R6, R6, !P1 ;  /* 0x0000000606027208 */ /* 0x001fce0004800100 */
.L_x_20:
[----:B------:R-:W-:Y:S05]  /*19a0*/  BSYNC.RECONVERGENT B0 ;  /* 0x0000000000007941 */ /* 0x000fea0003800200 */
.L_x_19:
[----:B------:R-:W-:Y:S02]  /*19b0*/  IMAD.MOV.U32 R6, RZ, RZ, 0x37cbac00 ;  /* 0x37cbac00ff067424 */ /* 0x000fe400078e00ff */
[----:B------:R-:W-:Y:S01]  /*19c0*/  FMUL R3, R2, R2 ;  /* 0x0000000202037220 */ /* 0x000fe20000400000 */
[C---:B------:R-:W-:Y:S01]  /*19d0*/  LOP3.LUT R7, R0.reuse, 0x1, RZ, 0xc0, !PT ;  /* 0x0000000100077812 */ /* 0x040fe200078ec0ff */
[----:B------:R-:W-:Y:S01]  /*19e0*/  IMAD.MOV.U32 R8, RZ, RZ, 0x3c0885e4 ;  /* 0x3c0885e4ff087424 */ /* 0x000fe200078e00ff */
[----:B------:R-:W-:Y:S01]  /*19f0*/  IADD3 R0, PT, PT, R0, 0x1, RZ ;  /* 0x0000000100007810 */ /* 0x000fe20007ffe0ff */
[----:B------:R-:W-:Y:S01]  /*1a00*/  FFMA R5, R3, R6, -0.0013887860113754868507 ;  /* 0xbab607ed03057423 */ /* 0x000fe20000000006 */
[----:B------:R-:W-:Y:S01]  /*1a10*/  ISETP.NE.U32.AND P0, PT, R7, 0x1, PT ;  /* 0x000000010700780c */ /* 0x000fe20003f05070 */
[----:B------:R-:W-:Y:S01]  /*1a20*/  IMAD.MOV.U32 R7, RZ, RZ, 0x3e2aaaa8 ;  /* 0x3e2aaaa8ff077424 */ /* 0x000fe200078e00ff */
[----:B------:R-:W-:Y:S02]  /*1a30*/  LOP3.LUT P1, RZ, R0, 0x2, RZ, 0xc0, !PT ;  /* 0x0000000200ff7812 */ /* 0x000fe4000782c0ff */
[----:B------:R-:W-:-:S02]  /*1a40*/  FSEL R6, R5, -0.00019574658654164522886, P0 ;  /* 0xb94d415305067808 */ /* 0x000fc40000000000 */
[----:B------:R-:W-:Y:S02]  /*1a50*/  FSEL R8, R8, 0.041666727513074874878, !P0 ;  /* 0x3d2aaabb08087808 */ /* 0x000fe40004000000 */
[----:B------:R-:W-:Y:S02]  /*1a60*/  FSEL R0, R2, 1, !P0 ;  /* 0x3f80000002007808 */ /* 0x000fe40004000000 */
[----:B------:R-:W-:Y:S01]  /*1a70*/  FSEL R7, -R7, -0.4999999701976776123, !P0 ;  /* 0xbeffffff07077808 */ /* 0x000fe20004000100 */
[C---:B------:R-:W-:Y:S02]  /*1a80*/  FFMA R6, R3.reuse, R6, R8 ;  /* 0x0000000603067223 */ /* 0x040fe40000000008 */
[C---:B------:R-:W-:Y:S02]  /*1a90*/  FFMA R5, R3.reuse, R0, RZ ;  /* 0x0000000003057223 */ /* 0x040fe400000000ff */
[----:B------:R-:W-:-:S04]  /*1aa0*/  FFMA R6, R3, R6, R7 ;  /* 0x0000000603067223 */ /* 0x000fc80000000007 */
[----:B------:R-:W-:-:S04]  /*1ab0*/  FFMA R5, R5, R6, R0 ;  /* 0x0000000605057223 */ /* 0x000fc80000000000 */
[----:B------:R-:W-:-:S04]  /*1ac0*/  @P1 FADD R5, RZ, -R5 ;  /* 0x80000005ff051221 */ /* 0x000fc80000000000 */
[----:B------:R-:W-:-:S07]  /*1ad0*/  FMUL R5, R4, R5 ;  /* 0x0000000504057220 */ /* 0x000fce0000400000 */
.L_x_18:
[----:B------:R-:W-:Y:S05]  /*1ae0*/  BSYNC.RECONVERGENT B6 ;  /* 0x0000000000067941 */ /* 0x000fea0003800200 */
.L_x_13:
[----:B------:R-:W-:-:S13]  /*1af0*/  FSETP.NAN.AND P0, PT, |R5|, |R5|, PT ;  /* 0x400000050500720b */ /* 0x000fda0003f08200 */
[----:B------:R-:W0:Y:S08]  /*1b00*/  @P0 LDC R7, c[0x0][0x38c] ;  /* 0x0000e300ff070b82 */ /* 0x000e300000000800 */
[----:B------:R-:W1:Y:S01]  /*1b10*/  @P0 LDC.64 R2, c[0x0][0x380] ;  /* 0x0000e000ff020b82 */ /* 0x000e620000000a00 */
[----:B0-----:R-:W-:-:S04]  /*1b20*/  @P0 IMAD R0, R23, R7, R26 ;  /* 0x0000000717000224 */ /* 0x001fc800078e021a */
[----:B------:R-:W-:-:S04]  /*1b30*/  @P0 IMAD R7, R0, R7, R24 ;  /* 0x0000000700070224 */ /* 0x000fc800078e0218 */
[----:B-1----:R-:W-:-:S05]  /*1b40*/  @P0 IMAD.WIDE R2, R7, 0x4, R2 ;  /* 0x0000000407020825 */ /* 0x002fca00078e0202 */
[----:B------:R0:W-:Y:S01]  /*1b50*/  @P0 STG.E desc[UR36][R2.64], RZ ;  /* 0x000000ff02000986 */ /* 0x0001e2000c101924 */
[----:B------:R-:W-:Y:S05]  /*1b60*/  @P0 EXIT ;  /* 0x000000000000094d */ /* 0x000fea0003800000 */
[----:B------:R-:W1:Y:S01]  /*1b70*/  LDCU UR4, c[0x0][0x38c] ;  /* 0x00007180ff0477ac */ /* 0x000e620008000800 */
[----:B0-----:R-:W0:Y:S01]  /*1b80*/  LDC.64 R2, c[0x0][0x380] ;  /* 0x0000e000ff027b82 */ /* 0x001e220000000a00 */
[----:B-1----:R-:W-:-:S04]  /*1b90*/  IMAD R23, R23, UR4, R26 ;  /* 0x0000000417177c24 */ /* 0x002fc8000f8e021a */
[----:B------:R-:W-:-:S04]  /*1ba0*/  IMAD R23, R23, UR4, R24 ;  /* 0x0000000417177c24 */ /* 0x000fc8000f8e0218 */
[----:B0-----:R-:W-:-:S05]  /*1bb0*/  IMAD.WIDE R2, R23, 0x4, R2 ;  /* 0x0000000417027825 */ /* 0x001fca00078e0202 */
[----:B------:R-:W-:Y:S01]  /*1bc0*/  STG.E desc[UR36][R2.64], R5 ;  /* 0x0000000502007986 */ /* 0x000fe2000c101924 */
[----:B------:R-:W-:Y:S05]  /*1bd0*/  EXIT ;  /* 0x000000000000794d */ /* 0x000fea0003800000 */
        .type           $_Z15zernikeMat_CUDAPfii$_Z19zernike_radial_CUDAfff,@function
        .size           $_Z15zernikeMat_CUDAPfii$_Z19zernike_radial_CUDAfff,($__internal_0_$__cuda_sm20_div_rn_f64_full - $_Z15zernikeMat_CUDAPfii$_Z19zernike_radial_CUDAfff)
$_Z15zernikeMat_CUDAPfii$_Z19zernike_radial_CUDAfff:
[----:B------:R-:W-:-:S05]  /*1be0*/  VIADD R1, R1, 0xffffffc0 ;  /* 0xffffffc001017836 */ /* 0x000fca0000000000 */
[----:B------:R-:W-:Y:S04]  /*1bf0*/  STL [R1+0x38], R29 ;  /* 0x0000381d01007387 */ /* 0x000fe80000100800 */
        /* <DEDUP_REMOVED lines=8> */
[----:B------:R-:W-:Y:S04]  /*1c80*/  STL [R1], R2 ;  /* 0x0000000201007387 */ /* 0x000fe80000100800 */
[----:B------:R0:W-:Y:S04]  /*1c90*/  STL [R1+0x30], R27 ;  /* 0x0000301b01007387 */ /* 0x0001e80000100800 */
[----:B------:R1:W-:Y:S04]  /*1ca0*/  STL [R1+0x28], R25 ;  /* 0x0000281901007387 */ /* 0x0003e80000100800 */
[----:B------:R2:W-:Y:S01]  /*1cb0*/  STL [R1+0x24], R24 ;  /* 0x0000241801007387 */ /* 0x0005e20000100800 */
[----:B0-----:R-:W0:Y:S05]  /*1cc0*/  BMOV.32.CLEAR R27, B7 ;  /* 0x00000000071b7355 */ /* 0x001e2a0000100000 */
[----:B-1----:R-:W1:Y:S05]  /*1cd0*/  BMOV.32.CLEAR R25, B6 ;  /* 0x0000000006197355 */ /* 0x002e6a0000100000 */
[----:B------:R3:W-:Y:S01]  /*1ce0*/  STL [R1+0x20], R23 ;  /* 0x0000201701007387 */ /* 0x0007e20000100800 */
[----:B--2---:R-:W-:-:S03]  /*1cf0*/  IMAD.MOV.U32 R24, RZ, RZ, R4 ;  /* 0x000000ffff187224 */ /* 0x004fc600078e0004 */
[----:B------:R2:W-:Y:S01]  /*1d00*/  STL [R1+0x1c], R22 ;  /* 0x00001c1601007387 */ /* 0x0005e20000100800 */
[----:B---3--:R-:W-:Y:S01]  /*1d10*/  MOV R23, R5 ;  /* 0x0000000500177202 */ /* 0x008fe20000000f00 */
[----:B--2---:R-:W-:-:S05]  /*1d20*/  IMAD.MOV.U32 R22, RZ, RZ, R6 ;  /* 0x000000ffff167224 */ /* 0x004fca00078e0006 */
[----:B------:R-:W-:Y:S01]  /*1d30*/  FSETP.NEU.AND P0, PT, R23, R22, PT ;  /* 0x000000161700720b */ /* 0x000fe20003f0d000 */
[----:B------:R-:W-:-:S12]  /*1d40*/  BSSY.RECONVERGENT B7, `(.L_x_22) ;  /* 0x00000e8000077945 */ /* 0x000fd80003800200 */
[----:B01----:R-:W-:Y:S05]  /*1d50*/  @P0 BRA `(.L_x_23) ;  /* 0x00000004006c0947 */ /* 0x003fea0003800000 */
[C---:B------:R-:W-:Y:S01]  /*1d60*/  FMUL R3, |R24|.reuse, 16777216 ;  /* 0x4b80000018037820 */ /* 0x040fe20000400200 */
[----:B------:R-:W-:Y:S01]  /*1d70*/  FSETP.GEU.AND P0, PT, |R24|, 1.175494350822287508e-38, PT ;  /* 0x008000001800780b */ /* 0x000fe20003f0e200 */
[----:B------:R-:W-:-:S03]  /*1d80*/  HFMA2 R9, -RZ, RZ, 0.771484375, 0.21533203125 ;  /* 0x3a2c32e4ff097431 */ /* 0x000fc600000001ff */
[----:B------:R-:W-:-:S05]  /*1d90*/  FSEL R3, R3, |R24|, !P0 ;  /* 0x4000001803037208 */ /* 0x000fca0004000000 */
[----:B------:R-:W-:-:S05]  /*1da0*/  VIADD R0, R3, 0xc0cafb0d ;  /* 0xc0cafb0d03007836 */ /* 0x000fca0000000000 */
[----:B------:R-:W-:Y:S02]  /*1db0*/  LOP3.LUT R2, R0, 0xff800000, RZ, 0xc0, !PT ;  /* 0xff80000000027812 */ /* 0x000fe400078ec0ff */
[----:B------:R-:W-:-:S03]  /*1dc0*/  FSEL R0, RZ, -24, P0 ;  /* 0xc1c00000ff007808 */ /* 0x000fc60000000000 */
[----:B------:R-:W-:-:S04]  /*1dd0*/  IMAD.IADD R3, R3, 0x1, -R2 ;  /* 0x0000000103037824 */ /* 0x000fc800078e0a02 */
[C---:B------:R-:W-:Y:S01]  /*1de0*/  FADD R5, R3.reuse, 1 ;  /* 0x3f80000003057421 */ /* 0x040fe20000000000 */
[----:B------:R-:W-:Y:S01]  /*1df0*/  FADD R4, R3, -1 ;  /* 0xbf80000003047421 */ /* 0x000fe20000000000 */
[----:B------:R-:W-:-:S03]  /*1e00*/  I2FP.F32.S32 R3, R2 ;  /* 0x0000000200037245 */ /* 0x000fc60000201400 */
[----:B------:R-:W-:Y:S01]  /*1e10*/  FADD R6, R4, R4 ;  /* 0x0000000404067221 */ /* 0x000fe20000000000 */
[----:B------:R-:W0:Y:S01]  /*1e20*/  MUFU.RCP R5, R5 ;  /* 0x0000000500057308 */ /* 0x000e220000001000 */
[----:B------:R-:W-:Y:S02]  /*1e30*/  FFMA R0, R3, 1.1920928955078125e-07, R0 ;  /* 0x3400000003007823 */ /* 0x000fe40000000000 */
[----:B0-----:R-:W-:-:S04]  /*1e40*/  FMUL R7, R5, R6 ;  /* 0x0000000605077220 */ /* 0x001fc80000400000 */
[----:B------:R-:W-:Y:S01]  /*1e50*/  FADD R3, R4, -R7 ;  /* 0x8000000704037221 */ /* 0x000fe20000000000 */
[C---:B------:R-:W-:Y:S01]  /*1e60*/  FMUL R2, R7.reuse, R7 ;  /* 0x0000000707027220 */ /* 0x040fe20000400000 */
[----:B------:R-:W-:Y:S02]  /*1e70*/  FFMA R11, R7, 1.4426950216293334961, R0 ;  /* 0x3fb8aa3b070b7823 */ /* 0x000fe40000000000 */
[----:B------:R-:W-:Y:S01]  /*1e80*/  FADD R3, R3, R3 ;  /* 0x0000000303037221 */ /* 0x000fe20000000000 */
[----:B------:R-:W-:Y:S01]  /*1e90*/  FFMA R9, R2, R9, 0.0032181653659790754318 ;  /* 0x3b52e7db02097423 */ /* 0x000fe20000000009 */
[----:B------:R-:W-:Y:S02]  /*1ea0*/  FADD R0, R0, -R11 ;  /* 0x8000000b00007221 */ /* 0x000fe40000000000 */
[----:B------:R-:W-:Y:S01]  /*1eb0*/  FFMA R4, R4, -R7, R3 ;  /* 0x8000000704047223 */ /* 0x000fe20000000003 */
[----:B------:R-:W-:Y:S01]  /*1ec0*/  FFMA R9, R2, R9, 0.018033718690276145935 ;  /* 0x3c93bb7302097423 */ /* 0x000fe20000000009 */
[----:B------:R-:W-:-:S02]  /*1ed0*/  FFMA R3, R7, 1.4426950216293334961, R0 ;  /* 0x3fb8aa3b07037823 */ /* 0x000fc40000000000 */
[----:B------:R-:W-:Y:S01]  /*1ee0*/  FMUL R4, R5, R4 ;  /* 0x0000000405047220 */ /* 0x000fe20000400000 */
[----:B------:R-:W-:-:S03]  /*1ef0*/  FFMA R9, R2, R9, 0.12022458761930465698 ;  /* 0x3df6384f02097423 */ /* 0x000fc60000000009 */
[----:B------:R-:W-:Y:S01]  /*1f00*/  FFMA R0, R4, 1.4426950216293334961, R3 ;  /* 0x3fb8aa3b04007823 */ /* 0x000fe20000000003 */
[----:B------:R-:W-:-:S03]  /*1f10*/  FMUL R2, R2, R9 ;  /* 0x0000000902027220 */ /* 0x000fc60000400000 */
[----:B------:R-:W-:Y:S01]  /*1f20*/  FFMA R3, R7, 1.9251366722983220825e-08, R0 ;  /* 0x32a55e3407037823 */ /* 0x000fe20000000000 */
[----:B------:R-:W-:-:S04]  /*1f30*/  FMUL R0, R2, 3 ;  /* 0x4040000002007820 */ /* 0x000fc80000400000 */
[----:B------:R-:W-:-:S04]  /*1f40*/  FFMA R3, R4, R0, R3 ;  /* 0x0000000004037223 */ /* 0x000fc80000000003 */
[----:B------:R-:W-:Y:S01]  /*1f50*/  FFMA R2, R7, R2, R3 ;  /* 0x0000000207027223 */ /* 0x000fe20000000003 */
[----:B------:R-:W-:-:S03]  /*1f60*/  IMAD.MOV.U32 R7, RZ, RZ, 0x391fcb8e ;  /* 0x391fcb8eff077424 */ /* 0x000fc600078e00ff */
[----:B------:R-:W-:-:S04]  /*1f70*/  FADD R0, R11, R2 ;  /* 0x000000020b007221 */ /* 0x000fc80000000000 */
[----:B------:R-:W-:Y:S01]  /*1f80*/  FMUL R3, R0, R23 ;  /* 0x0000001700037220 */ /* 0x000fe20000400000 */
[----:B------:R-:W-:-:S03]  /*1f90*/  FADD R11, -R11, R0 ;  /* 0x000000000b0b7221 */ /* 0x000fc60000000100 */
[----:B------:R-:W0:Y:S01]  /*1fa0*/  FRND R4, R3 ;  /* 0x0000000300047307 */ /* 0x000e220000201000 */
[----:B------:R-:W-:Y:S01]  /*1fb0*/  FADD R2, R2, -R11 ;  /* 0x8000000b02027221 */ /* 0x000fe20000000000 */
[-C--:B------:R-:W-:Y:S01]  /*1fc0*/  FFMA R5, R0, R23.reuse, -R3 ;  /* 0x0000001700057223 */ /* 0x080fe20000000803 */
[C---:B------:R-:W-:Y:S02]  /*1fd0*/  FSETP.GT.AND P1, PT, |R3|.reuse, 152, PT ;  /* 0x431800000300780b */ /* 0x040fe40003f24200 */
[C---:B------:R-:W-:Y:S01]  /*1fe0*/  FSETP.GEU.AND P2, PT, R3.reuse, RZ, PT ;  /* 0x000000ff0300720b */ /* 0x040fe20003f4e000 */
[----:B------:R-:W-:Y:S02]  /*1ff0*/  FFMA R2, R2, R23, R5 ;  /* 0x0000001702027223 */ /* 0x000fe40000000005 */
[----:B------:R-:W1:Y:S01]  /*2000*/  F2I.NTZ R0, R3 ;  /* 0x0000000300007305 */ /* 0x000e620000203100 */
[----:B0-----:R-:W-:Y:S01]  /*2010*/  FADD R5, R3, -R4 ;  /* 0x8000000403057221 */ /* 0x001fe20000000000 */
[----:B------:R-:W-:-:S03]  /*2020*/  FSETP.GT.AND P0, PT, R4, RZ, PT ;  /* 0x000000ff0400720b */ /* 0x000fc60003f04000 */
[----:B------:R-:W-:-:S04]  /*2030*/  FADD R2, R2, R5 ;  /* 0x0000000502027221 */ /* 0x000fc80000000000 */
[C---:B------:R-:W-:Y:S01]  /*2040*/  FFMA R5, R2.reuse, R7, 0.0013391353422775864601 ;  /* 0x3aaf85ed02057423 */ /* 0x040fe20000000007 */
[----:B------:R-:W-:Y:S02]  /*2050*/  SEL R7, RZ, 0x83000000, P0 ;  /* 0x83000000ff077807 */ /* 0x000fe40000000000 */
[----:B------:R-:W-:Y:S01]  /*2060*/  FSETP.NEU.AND P0, PT, R23, RZ, PT ;  /* 0x000000ff1700720b */ /* 0x000fe20003f0d000 */
[----:B------:R-:W-:Y:S02]  /*2070*/  FFMA R5, R2, R5, 0.0096188392490148544312 ;  /* 0x3c1d985602057423 */ /* 0x000fe40000000005 */
[----:B------:R-:W-:Y:S01]  /*2080*/  VIADD R4, R7, 0x7f000000 ;  /* 0x7f00000007047836 */ /* 0x000fe20000000000 */
[----:B------:R-:W-:Y:S01]  /*2090*/  FSETP.EQ.OR P0, PT, R24, 1, !P0 ;  /* 0x3f8000001800780b */ /* 0x000fe20004702400 */
[----:B------:R-:W-:Y:S01]  /*20a0*/  FFMA R5, R2, R5, 0.055503588169813156128 ;  /* 0x3d6357bb02057423 */ /* 0x000fe20000000005 */
[----:B-1----:R-:W-:-:S03]  /*20b0*/  IMAD R7, R0, 0x800000, -R7 ;  /* 0x0080000000077824 */ /* 0x002fc600078e0a07 */
[----:B------:R-:W-:-:S04]  /*20c0*/  FFMA R5, R2, R5, 0.24022644758224487305 ;  /* 0x3e75fdec02057423 */ /* 0x000fc80000000005 */
[----:B------:R-:W-:-:S04]  /*20d0*/  FFMA R5, R2, R5, 0.69314718246459960938 ;  /* 0x3f31721802057423 */ /* 0x000fc80000000005 */
[----:B------:R-:W-:-:S04]  /*20e0*/  FFMA R5, R2, R5, 1 ;  /* 0x3f80000002057423 */ /* 0x000fc80000000005 */
[----:B------:R-:W-:-:S04]  /*20f0*/  FMUL R4, R5, R4 ;  /* 0x0000000405047220 */ /* 0x000fc80000400000 */
[----:B------:R-:W-:Y:S01]  /*2100*/  FMUL R7, R4, R7 ;  /* 0x0000000704077220 */ /* 0x000fe20000400000 */
[----:B------:R-:W-:Y:S02]  /*2110*/  MOV R4, 0x3f800000 ;  /* 0x3f80000000047802 */ /* 0x000fe40000000f00 */
[----:B------:R-:W-:Y:S01]  /*2120*/  @P1 FSEL R7, RZ, +INF , !P2 ;  /* 0x7f800000ff071808 */ /* 0x000fe20005000000 */
[----:B------:R-:W-:Y:S06]  /*2130*/  @P0 BRA `(.L_x_24) ;  /* 0x0000000800a00947 */ /* 0x000fec0003800000 */
[----:B------:R-:W-:-:S04]  /*2140*/  FSETP.NAN.AND P0, PT, |R23|, |R23|, PT ;  /* 0x400000171700720b */ /* 0x000fc80003f08200 */
[----:B------:R-:W-:-:S13]  /*2150*/  FSETP.NUM.AND P0, PT, |R24|, |R24|, !P0 ;  /* 0x400000181800720b */ /* 0x000fda0004707200 */
[----:B------:R-:W-:Y:S01]  /*2160*/  @!P0 FADD R4, R24, R23 ;  /* 0x0000001718048221 */ /* 0x000fe20000000000 */
[----:B------:R-:W-:Y:S06]  /*2170*/  @!P0 BRA `(.L_x_24) ;  /* 0x0000000800908947 */ /* 0x000fec0003800000 */
[----:B------:R-:W-:Y:S01]  /*2180*/  FMUL R2, R23, 0.5 ;  /* 0x3f00000017027820 */ /* 0x000fe20000400000 */
[----:B------:R-:W-:-:S04]  /*2190*/  FSETP.NEU.AND P0, PT, |R24|, +INF , PT ;  /* 0x7f8000001800780b */ /* 0x000fc80003f0d200 */
[----:B------:R-:W-:Y:S01]  /*21a0*/  FSETP.NEU.AND P0, PT, R24, RZ, P0 ;  /* 0x000000ff1800720b */ /* 0x000fe2000070d000 */
[----:B------:R-:W0:Y:S03]  /*21b0*/  FRND.TRUNC R2, R2 ;  /* 0x0000000200027307 */ /* 0x000e26000020d000 */
[----:B------:R-:W-:Y:S01]  /*21c0*/  FSETP.GEU.OR P1, PT, R23, RZ, P0 ;  /* 0x000000ff1700720b */ /* 0x000fe2000072e400 */
[----:B0-----:R-:W-:-:S04]  /*21d0*/  FADD R0, R2, R2 ;  /* 0x0000000202007221 */ /* 0x001fc80000000000 */
[----:B------:R-:W-:-:S04]  /*21e0*/  FADD R3, -R0, R23 ;  /* 0x0000001700037221 */ /* 0x000fc80000000100 */
[----:B------:R-:W-:Y:S01]  /*21f0*/  @!P0 FADD R0, R24, R24 ;  /* 0x0000001818008221 */ /* 0x000fe20000000000 */
[----:B------:R-:W-:-:S04]  /*2200*/  FSETP.NEU.AND P2, PT, |R3|, 1, !P0 ;  /* 0x3f8000000300780b */ /* 0x000fc8000474d200 */
[----:B------:R-:W-:-:S09]  /*2210*/  @!P1 LOP3.LUT R0, R0, 0x7f800000, RZ, 0x3c, !PT ;  /* 0x7f80000000009812 */ /* 0x000fd200078e3cff */
[----:B------:R-:W-:-:S05]  /*2220*/  @P2 LOP3.LUT R0, R0, 0x7fffffff, RZ, 0xc0, !PT ;  /* 0x7fffffff00002812 */ /* 0x000fca00078ec0ff */
[----:B------:R-:W-:Y:S01]  /*2230*/  @!P0 IMAD.MOV.U32 R4, RZ, RZ, R0 ;  /* 0x000000ffff048224 */ /* 0x000fe200078e0000 */
[----:B------:R-:W-:Y:S06]  /*2240*/  @!P0 BRA `(.L_x_24) ;  /* 0x00000008005c8947 */ /* 0x000fec0003800000 */
[----:B------:R-:W-:Y:S02]  /*2250*/  FSETP.NEU.AND P0, PT, |R23|, +INF , PT ;  /* 0x7f8000001700780b */ /* 0x000fe40003f0d200 */
[----:B------:R-:W-:-:S13]  /*2260*/  FSETP.EQ.AND P1, PT, R24, -1, PT ;  /* 0xbf8000001800780b */ /* 0x000fda0003f22000 */
[----:B------:R-:W-:Y:S05]  /*2270*/  @!P0 BRA P1, `(.L_x_24) ;  /* 0x0000000800508947 */ /* 0x000fea0000800000 */
[----:B------:R-:W-:Y:S01]  /*2280*/  FSETP.GEU.AND P0, PT, R24, RZ, PT ;  /* 0x000000ff1800720b */ /* 0x000fe20003f0e000 */
[----:B------:R-:W-:-:S12]  /*2290*/  IMAD.MOV.U32 R4, RZ, RZ, R7 ;  /* 0x000000ffff047224 */ /* 0x000fd800078e0007 */
[----:B------:R-:W-:Y:S05]  /*22a0*/  @P0 BRA `(.L_x_24) ;  /* 0x0000000800440947 */ /* 0x000fea0003800000 */
[----:B------:R-:W0:Y:S01]  /*22b0*/  FRND.FLOOR R0, R23 ;  /* 0x0000001700007307 */ /* 0x000e220000205000 */
[----:B------:R-:W-:-:S04]  /*22c0*/  FSETP.NEU.AND P1, PT, |R3|, 1, PT ;  /* 0x3f8000000300780b */ /* 0x000fc80003f2d200 */
[----:B------:R-:W-:Y:S02]  /*22d0*/  FSEL R4, R7, -R7, P1 ;  /* 0x8000000707047208 */ /* 0x000fe40000800000 */
[----:B0-----:R-:W-:-:S04]  /*22e0*/  FSETP.NEU.AND P0, PT, R23, R0, PT ;  /* 0x000000001700720b */ /* 0x001fc80003f0d000 */
[----:B------:R-:W-:Y:S01]  /*22f0*/  FSEL R4, R4, +QNAN , !P0 ;  /* 0x7fffffff04047808 */ /* 0x000fe20004000000 */
[----:B------:R-:W-:Y:S08]  /*2300*/  BRA `(.L_x_24) ;  /* 0x00000008002c7947 */ /* 0x000ff00003800000 */
.L_x_23:
[----:B------:R-:W-:Y:S01]  /*2310*/  FADD R0, R23, -R22 ;  /* 0x8000001617007221 */ /* 0x000fe20000000000 */
[----:B------:R-:W-:Y:S01]  /*2320*/  UMOV UR4, 0xa0b5ed8d ;  /* 0xa0b5ed8d00047882 */ /* 0x000fe20000000000 */
[----:B------:R-:W-:Y:S02]  /*2330*/  UMOV UR5, 0x3eb0c6f7 ;  /* 0x3eb0c6f700057882 */ /* 0x000fe40000000000 */
[----:B------:R-:W-:-:S04]  /*2340*/  FADD R0, R0, -2 ;  /* 0xc000000000007421 */ /* 0x000fc80000000000 */
[----:B------:R-:W0:Y:S02]  /*2350*/  F2F.F64.F32 R2, R0 ;  /* 0x0000000000027310 */ /* 0x000e240000201800 */
[----:B0-----:R-:W-:-:S14]  /*2360*/  DSETP.GEU.AND P0, PT, R2, UR4, PT ;  /* 0x0000000402007e2a */ /* 0x001fdc000bf0e000 */
[----:B------:R-:W-:Y:S05]  /*2370*/  @!P0 BRA `(.L_x_25) ;  /* 0x0000000400d48947 */ /* 0x000fea0003800000 */
[----:B------:R-:W-:Y:S01]  /*2380*/  FADD R19, R22, 4 ;  /* 0x4080000016137421 */ /* 0x000fe20000000000 */
[----:B------:R-:W-:Y:S03]  /*2390*/  BSSY.RECONVERGENT B6, `(.L_x_26) ;  /* 0x0000016000067945 */ /* 0x000fe60003800200 */
[C-C-:B------:R-:W-:Y:S01]  /*23a0*/  FADD R17, R19.reuse, R23.reuse ;  /* 0x0000001713117221 */ /* 0x140fe20000000000 */
[C---:B------:R-:W-:Y:S01]  /*23b0*/  FADD R16, -R19.reuse, R23 ;  /* 0x0000001713107221 */ /* 0x040fe20000000100 */
[C---:B------:R-:W-:Y:S01]  /*23c0*/  FADD R18, R19.reuse, -2 ;  /* 0xc000000013127421 */ /* 0x040fe20000000000 */
[----:B------:R-:W-:Y:S01]  /*23d0*/  FADD R3, R19, -3 ;  /* 0xc040000013037421 */ /* 0x000fe20000000000 */
[----:B------:R-:W-:Y:S01]  /*23e0*/  FADD R5, R17, -2 ;  /* 0xc000000011057421 */ /* 0x000fe20000000000 */
[----:B------:R-:W-:Y:S01]  /*23f0*/  FADD R0, R16, 4 ;  /* 0x4080000010007421 */ /* 0x000fe20000000000 */
[----:B------:R-:W-:-:S03]  /*2400*/  FMUL R4, R18, -4 ;  /* 0xc080000012047820 */ /* 0x000fc60000400000 */
[----:B------:R-:W-:Y:S01]  /*2410*/  FMUL R5, R5, R0 ;  /* 0x0000000005057220 */ /* 0x000fe20000400000 */
[----:B------:R-:W-:-:S03]  /*2420*/  FMUL R4, R4, R3 ;  /* 0x0000000304047220 */ /* 0x000fc60000400000 */
[----:B------:R-:W0:Y:S08]  /*2430*/  MUFU.RCP R0, R5 ;  /* 0x0000000500007308 */ /* 0x000e300000001000 */
[----:B------:R-:W1:Y:S01]  /*2440*/  FCHK P0, R4, R5 ;  /* 0x0000000504007302 */ /* 0x000e620000000000 */
[----:B0-----:R-:W-:-:S04]  /*2450*/  FFMA R7, -R5, R0, 1 ;  /* 0x3f80000005077423 */ /* 0x001fc80000000100 */
[----:B------:R-:W-:-:S04]  /*2460*/  FFMA R7, R0, R7, R0 ;  /* 0x0000000700077223 */ /* 0x000fc80000000000 */
[----:B------:R-:W-:-:S04]  /*2470*/  FFMA R26, R4, R7, RZ ;  /* 0x00000007041a7223 */ /* 0x000fc800000000ff */
[----:B------:R-:W-:-:S04]  /*2480*/  FFMA R0, -R5, R26, R4 ;  /* 0x0000001a05007223 */ /* 0x000fc80000000104 */
[----:B------:R-:W-:Y:S01]  /*2490*/  FFMA R26, R7, R0, R26 ;  /* 0x00000000071a7223 */ /* 0x000fe2000000001a */
[----:B-1----:R-:W-:Y:S06]  /*24a0*/  @!P0 BRA `(.L_x_27) ;  /* 0x0000000000108947 */ /* 0x002fec0003800000 */
[----:B------:R-:W-:Y:S01]  /*24b0*/  MOV R20, 0x24e0 ;  /* 0x000024e000147802 */ /* 0x000fe20000000f00 */
[----:B------:R-:W-:-:S07]  /*24c0*/  IMAD.MOV.U32 R21, RZ, RZ, 0x0 ;  /* 0x00000000ff157424 */ /* 0x000fce00078e00ff */
[----:B------:R-:W-:Y:S05]  /*24d0*/  CALL.REL.NOINC `($__internal_1_$__cuda_sm3x_div_rn_noftz_f32_slowpath) ;  /* 0x0000001400987944 */ /* 0x000fea0003c00000 */
[----:B------:R-:W-:-:S07]  /*24e0*/  MOV R26, R4 ;  /* 0x00000004001a7202 */ /* 0x000fce0000000f00 */
.L_x_27:
[----:B------:R-:W-:Y:S05]  /*24f0*/  BSYNC.RECONVERGENT B6 ;  /* 0x0000000000067941 */ /* 0x000fea0003800200 */
.L_x_26:
[----:B------:R-:W-:Y:S01]  /*2500*/  FADD R2, R19, -1 ;  /* 0xbf80000013027421 */ /* 0x000fe20000000000 */
[----:B------:R-:W-:Y:S01]  /*2510*/  FMUL R0, R17, R26 ;  /* 0x0000001a11007220 */ /* 0x000fe20000400000 */
[----:B------:R-:W-:Y:S01]  /*2520*/  FADD R3, R16, 2 ;  /* 0x4000000010037421 */ /* 0x000fe20000000000 */
[----:B------:R-:W-:Y:S01]  /*2530*/  BSSY.RECONVERGENT B6, `(.L_x_28) ;  /* 0x000000f000067945 */ /* 0x000fe20003800200 */
[----:B------:R-:W-:Y:S02]  /*2540*/  FMUL R5, R2, 4 ;  /* 0x4080000002057820 */ /* 0x000fe40000400000 */
[----:B------:R-:W-:Y:S02]  /*2550*/  FMUL R0, R0, R3 ;  /* 0x0000000300007220 */ /* 0x000fe40000400000 */
        /* <DEDUP_REMOVED lines=9> */
[----:B------:R-:W-:Y:S01]  /*25f0*/  MOV R20, 0x2620 ;  /* 0x0000262000147802 */ /* 0x000fe20000000f00 */
[----:B------:R-:W-:-:S07]  /*2600*/  IMAD.MOV.U32 R21, RZ, RZ, 0x0 ;  /* 0x00000000ff157424 */ /* 0x000fce00078e00ff */
[----:B------:R-:W-:Y:S05]  /*2610*/  CALL.REL.NOINC `($__internal_1_$__cuda_sm3x_div_rn_noftz_f32_slowpath) ;  /* 0x0000001400487944 */ /* 0x000fea0003c00000 */
.L_x_29:
[----:B------:R-:W-:Y:S05]  /*2620*/  BSYNC.RECONVERGENT B6 ;  /* 0x0000000000067941 */ /* 0x000fea0003800200 */
.L_x_28:
[----:B------:R-:W-:Y:S01]  /*2630*/  FADD R17, R17, 2 ;  /* 0x4000000011117421 */ /* 0x000fe20000000000 */
[----:B------:R-:W-:Y:S01]  /*2640*/  FADD R18, R18, R4 ;  /* 0x0000000412127221 */ /* 0x000fe20000000000 */
[----:B------:R-:W-:Y:S01]  /*2650*/  FMUL R2, R19, R2 ;  /* 0x0000000213027220 */ /* 0x000fe20000400000 */
[----:B------:R-:W-:Y:S02]  /*2660*/  IMAD.MOV.U32 R6, RZ, RZ, R19 ;  /* 0x000000ffff067224 */ /* 0x000fe400078e0013 */
[----:B------:R-:W-:Y:S01]  /*2670*/  FMUL R17, R17, R26 ;  /* 0x0000001a11117220 */ /* 0x000fe20000400000 */
[----:B------:R-:W-:Y:S01]  /*2680*/  FMUL R3, R19, R18 ;  /* 0x0000001213037220 */ /* 0x000fe20000400000 */
[----:B------:R-:W-:Y:S01]  /*2690*/  MOV R4, R24 ;  /* 0x0000001800047202 */ /* 0x000fe20000000f00 */
[----:B------:R-:W-:Y:S02]  /*26a0*/  IMAD.MOV.U32 R5, RZ, RZ, R23 ;  /* 0x000000ffff057224 */ /* 0x000fe400078e0017 */
[----:B------:R-:W-:Y:S01]  /*26b0*/  FMUL R17, R16, R17 ;  /* 0x0000001110117220 */ /* 0x000fe20000400000 */
[----:B------:R-:W-:Y:S01]  /*26c0*/  FFMA R2, R2, 0.5, -R3 ;  /* 0x3f00000002027823 */ /* 0x000fe20000000803 */
[----:B------:R-:W-:Y:S01]  /*26d0*/  MOV R20, 0x2710 ;  /* 0x0000271000147802 */ /* 0x000fe20000000f00 */
[----:B------:R-:W-:-:S02]  /*26e0*/  IMAD.MOV.U32 R21, RZ, RZ, 0x0 ;  /* 0x00000000ff157424 */ /* 0x000fc400078e00ff */
[----:B------:R-:W-:-:S07]  /*26f0*/  FFMA R17, R17, 0.125, R2 ;  /* 0x3e00000011117823 */ /* 0x000fce0000000002 */
[----:B------:R-:W-:Y:S05]  /*2700*/  CALL.REL.NOINC `($_Z15zernikeMat_CUDAPfii$_Z19zernike_radial_CUDAfff) ;  /* 0xfffffff400347944 */ /* 0x000fea0003c3ffff */
[----:B------:R-:W0:Y:S01]  /*2710*/  F2F.F64.F32 R28, R24 ;  /* 0x00000018001c7310 */ /* 0x000e220000201800 */
[----:B------:R-:W-:Y:S01]  /*2720*/  FMUL R2, R17, R4 ;  /* 0x0000000411027220 */ /* 0x000fe20000400000 */
[----:B------:R-:W-:Y:S01]  /*2730*/  MOV R20, 0x2790 ;  /* 0x0000279000147802 */ /* 0x000fe20000000f00 */
[----:B------:R-:W-:Y:S01]  /*2740*/  IMAD.MOV.U32 R21, RZ, RZ, 0x0 ;  /* 0x00000000ff157424 */ /* 0x000fe200078e00ff */
[----:B0-----:R-:W-:-:S10]  /*2750*/  DADD R6, -RZ, |R28| ;  /* 0x00000000ff067229 */ /* 0x001fd4000000051c */
[----:B------:R-:W-:Y:S01]  /*2760*/  IMAD.MOV.U32 R4, RZ, RZ, R6 ;  /* 0x000000ffff047224 */ /* 0x000fe200078e0006 */
[----:B------:R-:W-:-:S07]  /*2770*/  MOV R5, R7 ;  /* 0x0000000700057202 */ /* 0x000fce0000000f00 */
[----:B------:R-:W-:Y:S05]  /*2780*/  CALL.REL.NOINC `($_Z15zernikeMat_CUDAPfii$__internal_accurate_pow) ;  /* 0x0000001800907944 */ /* 0x000fea0003c00000 */
[----:B------:R-:W-:Y:S01]  /*2790*/  DADD R6, R28, 2 ;  /* 0x400000001c067429 */ /* 0x000fe20000000000 */
[C---:B------:R-:W-:Y:S01]  /*27a0*/  FSETP.NEU.AND P1, PT, R24.reuse, RZ, PT ;  /* 0x000000ff1800720b */ /* 0x040fe20003f2d000 */
[----:B------:R-:W-:Y:S01]  /*27b0*/  BSSY.RECONVERGENT B0, `(.L_x_30) ;  /* 0x000000c000007945 */ /* 0x000fe20003800200 */
[----:B------:R-:W-:-:S07]  /*27c0*/  FSETP.NEU.AND P0, PT, R24, 1, PT ;  /* 0x3f8000001800780b */ /* 0x000fce0003f0d000 */
[----:B------:R-:W-:-:S04]  /*27d0*/  LOP3.LUT R6, R7, 0x7ff00000, RZ, 0xc0, !PT ;  /* 0x7ff0000007067812 */ /* 0x000fc800078ec0ff */
[----:B------:R-:W-:Y:S02]  /*27e0*/  ISETP.NE.AND P2, PT, R6, 0x7ff00000, PT ;  /* 0x7ff000000600780c */ /* 0x000fe40003f45270 */
[----:B------:R-:W-:-:S11]  /*27f0*/  @!P1 CS2R R4, SRZ ;  /* 0x0000000000049805 */ /* 0x000fd6000001ff00 */
[----:B------:R-:W-:Y:S05]  /*2800*/  @P2 BRA `(.L_x_31) ;  /* 0x0000000000182947 */ /* 0x000fea0003800000 */
[----:B------:R-:W-:-:S13]  /*2810*/  FSETP.NAN.AND P1, PT, R24, R24, PT ;  /* 0x000000181800720b */ /* 0x000fda0003f28000 */
[----:B------:R-:W-:Y:S01]  /*2820*/  @P1 DADD R4, R28, 2 ;  /* 0x400000001c041429 */ /* 0x000fe20000000000 */
[----:B------:R-:W-:Y:S10]  /*2830*/  @P1 BRA `(.L_x_31) ;  /* 0x00000000000c1947 */ /* 0x000ff40003800000 */
[----:B------:R-:W-:-:S14]  /*2840*/  DSETP.NEU.AND P1, PT, |R28|, +INF , PT ;  /* 0x7ff000001c00742a */ /* 0x000fdc0003f2d200 */
[----:B------:R-:W-:Y:S02]  /*2850*/  @!P1 IMAD.MOV.U32 R4, RZ, RZ, 0x0 ;  /* 0x00000000ff049424 */ /* 0x000fe400078e00ff */
[----:B------:R-:W-:-:S07]  /*2860*/  @!P1 IMAD.MOV.U32 R5, RZ, RZ, 0x7ff00000 ;  /* 0x7ff00000ff059424 */ /* 0x000fce00078e00ff */
.L_x_31:
[----:B------:R-:W-:Y:S05]  /*2870*/  BSYNC.RECONVERGENT B0 ;  /* 0x0000000000007941 */ /* 0x000fea0003800200 */
.L_x_30:
[----:B------:R-:W-:Y:S01]  /*2880*/  FSEL R7, R5, 1.875, P0 ;  /* 0x3ff0000005077808 */ /* 0x000fe20000000000 */
[----:B------:R-:W-:Y:S01]  /*2890*/  BSSY.RECONVERGENT B6, `(.L_x_32) ;  /* 0x0000016000067945 */ /* 0x000fe20003800200 */
[----:B------:R-:W-:Y:S02]  /*28a0*/  FSEL R6, R4, RZ, P0 ;  /* 0x000000ff04067208 */ /* 0x000fe40000000000 */
[----:B------:R-:W0:Y:S01]  /*28b0*/  MUFU.RCP64H R5, R7 ;  /* 0x0000000700057308 */ /* 0x000e220000001800 */
[----:B------:R-:W-:-:S06]  /*28c0*/  MOV R4, 0x1 ;  /* 0x0000000100047802 */ /* 0x000fcc0000000f00 */
[----:B0-----:R-:W-:-:S08]  /*28d0*/  DFMA R8, -R6, R4, 1 ;  /* 0x3ff000000608742b */ /* 0x001fd00000000104 */
[----:B------:R-:W-:-:S08]  /*28e0*/  DFMA R8, R8, R8, R8 ;  /* 0x000000080808722b */ /* 0x000fd00000000008 */
[----:B------:R-:W-:Y:S02]  /*28f0*/  DFMA R4, R4, R8, R4 ;  /* 0x000000080404722b */ /* 0x000fe40000000004 */
[----:B------:R-:W0:Y:S06]  /*2900*/  F2F.F64.F32 R8, R26 ;  /* 0x0000001a00087310 */ /* 0x000e2c0000201800 */
[----:B------:R-:W-:-:S08]  /*2910*/  DFMA R10, -R6, R4, 1 ;  /* 0x3ff00000060a742b */ /* 0x000fd00000000104 */
[----:B------:R-:W-:Y:S01]  /*2920*/  DFMA R4, R4, R10, R4 ;  /* 0x0000000a0404722b */ /* 0x000fe20000000004 */
[----:B0-----:R-:W-:-:S07]  /*2930*/  FSETP.GEU.AND P1, PT, |R9|, 6.5827683646048100446e-37, PT ;  /* 0x036000000900780b */ /* 0x001fce0003f2e200 */
        /* <DEDUP_REMOVED lines=8> */
[----:B------:R-:W-:Y:S02]  /*29c0*/  IMAD.MOV.U32 R5, RZ, RZ, R9 ;  /* 0x000000ffff057224 */ /* 0x000fe400078e0009 */
[----:B------:R-:W-:-:S07]  /*29d0*/  IMAD.MOV.U32 R21, RZ, RZ, 0x0 ;  /* 0x00000000ff157424 */ /* 0x000fce00078e00ff */
[----:B------:R-:W-:Y:S05]  /*29e0*/  CALL.REL.NOINC `($__internal_0_$__cuda_sm20_div_rn_f64_full) ;  /* 0x0000000000c47944 */ /* 0x000fea0003c00000 */
.L_x_33:
[----:B------:R-:W-:Y:S05]  /*29f0*/  BSYNC.RECONVERGENT B6 ;  /* 0x0000000000067941 */ /* 0x000fea0003800200 */
.L_x_32:
[----:B------:R-:W0:Y:S01]  /*2a00*/  F2F.F64.F32 R16, R18 ;  /* 0x0000001200107310 */ /* 0x000e220000201800 */
[----:B------:R-:W-:Y:S01]  /*2a10*/  FADD R6, R22, 2 ;  /* 0x4000000016067421 */ /* 0x000fe20000000000 */
[----:B------:R-:W-:Y:S01]  /*2a20*/  MOV R20, 0x2a80 ;  /* 0x00002a8000147802 */ /* 0x000fe20000000f00 */
[----:B------:R-:W-:Y:S01]  /*2a30*/  IMAD.MOV.U32 R21, RZ, RZ, 0x0 ;  /* 0x00000000ff157424 */ /* 0x000fe200078e00ff */
[----:B0-----:R-:W-:Y:S01]  /*2a40*/  DADD R16, R16, R4 ;  /* 0x0000000010107229 */ /* 0x001fe20000000004 */
[----:B------:R-:W-:Y:S01]  /*2a50*/  MOV R4, R24 ;  /* 0x0000001800047202 */ /* 0x000fe20000000f00 */
[----:B------:R-:W-:-:S09]  /*2a60*/  IMAD.MOV.U32 R5, RZ, RZ, R23 ;  /* 0x000000ffff057224 */ /* 0x000fd200078e0017 */
[----:B------:R-:W-:Y:S05]  /*2a70*/  CALL.REL.NOINC `($_Z15zernikeMat_CUDAPfii$_Z19zernike_radial_CUDAfff) ;  /* 0xfffffff000587944 */ /* 0x000fea0003c3ffff */
[----:B------:R-:W-:Y:S08]  /*2a80*/  F2F.F64.F32 R4, R4 ;  /* 0x0000000400047310 */ /* 0x000ff00000201800 */
[----:B------:R-:W0:Y:S02]  /*2a90*/  F2F.F64.F32 R2, R2 ;  /* 0x0000000200027310 */ /* 0x000e240000201800 */
[----:B0-----:R-:W-:-:S06]  /*2aa0*/  DFMA R16, R16, R4, R2 ;  /* 0x000000041010722b */ /* 0x001fcc0000000002 */
[----:B------:R0:W1:Y:S01]  /*2ab0*/  F2F.F32.F64 R4, R16 ;  /* 0x0000001000047310 */ /* 0x0000620000301000 */
[----:B------:R-:W-:Y:S05]  /*2ac0*/  BRA `(.L_x_24) ;  /* 0x00000000003c7947 */ /* 0x000fea0003800000 */
.L_x_25:
[----:B------:R-:W-:Y:S01]  /*2ad0*/  IMAD.MOV.U32 R4, RZ, RZ, R24 ;  /* 0x000000ffff047224 */ /* 0x000fe200078e0018 */
[----:B------:R-:W-:Y:S01]  /*2ae0*/  MOV R5, R23 ;  /* 0x0000001700057202 */ /* 0x000fe20000000f00 */
[----:B------:R-:W-:Y:S01]  /*2af0*/  IMAD.MOV.U32 R6, RZ, RZ, R23 ;  /* 0x000000ffff067224 */ /* 0x000fe200078e0017 */
[----:B------:R-:W-:Y:S01]  /*2b00*/  MOV R20, 0x2b30 ;  /* 0x00002b3000147802 */ /* 0x000fe20000000f00 */
[----:B------:R-:W-:-:S07]  /*2b10*/  IMAD.MOV.U32 R21, RZ, RZ, 0x0 ;  /* 0x00000000ff157424 */ /* 0x000fce00078e00ff */
[----:B------:R-:W-:Y:S05]  /*2b20*/  CALL.REL.NOINC `($_Z15zernikeMat_CUDAPfii$_Z19zernike_radial_CUDAfff) ;  /* 0xfffffff0002c7944 */ /* 0x000fea0003c3ffff */
[C---:B------:R-:W-:Y:S01]  /*2b30*/  FADD R5, R23.reuse, -2 ;  /* 0xc000000017057421 */ /* 0x040fe20000000000 */
[----:B------:R-:W-:Y:S01]  /*2b40*/  FMUL R17, R4, R23 ;  /* 0x0000001704117220 */ /* 0x000fe20000400000 */
[----:B------:R-:W-:Y:S01]  /*2b50*/  FADD R2, R23, -1 ;  /* 0xbf80000017027421 */ /* 0x000fe20000000000 */
[----:B------:R-:W-:Y:S01]  /*2b60*/  IMAD.MOV.U32 R4, RZ, RZ, R24 ;  /* 0x000000ffff047224 */ /* 0x000fe200078e0018 */
[----:B------:R-:W-:Y:S01]  /*2b70*/  MOV R20, 0x2bb0 ;  /* 0x00002bb000147802 */ /* 0x000fe20000000f00 */
[----:B------:R-:W-:Y:S01]  /*2b80*/  IMAD.MOV.U32 R21, RZ, RZ, 0x0 ;  /* 0x00000000ff157424 */ /* 0x000fe200078e00ff */
[----:B------:R-:W-:-:S07]  /*2b90*/  MOV R6, R5 ;  /* 0x0000000500067202 */ /* 0x000fce0000000f00 */
[----:B------:R-:W-:Y:S05]  /*2ba0*/  CALL.REL.NOINC `($_Z15zernikeMat_CUDAPfii$_Z19zernike_radial_CUDAfff) ;  /* 0xfffffff0000c7944 */ /* 0x000fea0003c3ffff */
[----:B------:R-:W-:-:S07]  /*2bb0*/  FFMA R4, -R2, R4, R17 ;  /* 0x0000000402047223 */ /* 0x000fce0000000111 */
.L_x_24:
[----:B------:R-:W-:Y:S05]  /*2bc0*/  BSYNC.RECONVERGENT B7 ;  /* 0x0000000000077941 */ /* 0x000fea0003800200 */
.L_x_22:
[----:B------:R-:W1:Y:S01]  /*2bd0*/  LDL R20, [R1+0x14] ;  /* 0x0000140001147983 */ /* 0x000e620000100800 */
[----:B------:R2:W-:Y:S05]  /*2be0*/  BMOV.32 B6, R25 ;  /* 0x0000001906007356 */ /* 0x0005ea0000000000 */
[----:B------:R-:W1:Y:S01]  /*2bf0*/  LDL R21, [R1+0x18] ;  /* 0x0000180001157983 */ /* 0x000e620000100800 */
[----:B------:R3:W-:Y:S05]  /*2c00*/  BMOV.32 B7, R27 ;  /* 0x0000001b07007356 */ /* 0x0007ea0000000000 */
[----:B------:R-:W1:Y:S04]  /*2c10*/  LDL R2, [R1] ;  /* 0x0000000001027983 */ /* 0x000e680000100800 */
[----:B0-----:R-:W1:Y:S04]  /*2c20*/  LDL R16, [R1+0x4] ;  /* 0x0000040001107983 */ /* 0x001e680000100800 */
[----:B------:R-:W1:Y:S04]  /*2c30*/  LDL R17, [R1+0x8] ;  /* 0x0000080001117983 */ /* 0x000e680000100800 */
[----:B------:R-:W1:Y:S04]  /*2c40*/  LDL R18, [R1+0xc] ;  /* 0x00000c0001127983 */ /* 0x000e680000100800 */
[----:B------:R-:W1:Y:S04]  /*2c50*/  LDL R19, [R1+0x10] ;  /* 0x0000100001137983 */ /* 0x000e680000100800 */
[----:B------:R-:W1:Y:S04]  /*2c60*/  LDL R22, [R1+0x1c] ;  /* 0x00001c0001167983 */ /* 0x000e680000100800 */
[----:B------:R-:W1:Y:S04]  /*2c70*/  LDL R23, [R1+0x20] ;  /* 0x0000200001177983 */ /* 0x000e680000100800 */
[----:B------:R-:W1:Y:S04]  /*2c80*/  LDL R24, [R1+0x24] ;  /* 0x0000240001187983 */ /* 0x000e680000100800 */
[----:B--2---:R-:W1:Y:S04]  /*2c90*/  LDL R25, [R1+0x28] ;  /* 0x0000280001197983 */ /* 0x004e680000100800 */
[----:B------:R-:W1:Y:S04]  /*2ca0*/  LDL R26, [R1+0x2c] ;  /* 0x00002c00011a7983 */ /* 0x000e680000100800 */
[----:B---3--:R-:W1:Y:S04]  /*2cb0*/  LDL R27, [R1+0x30] ;  /* 0x00003000011b7983 */ /* 0x008e680000100800 */
[----:B------:R-:W1:Y:S04]  /*2cc0*/  LDL R28, [R1+0x34] ;  /* 0x00003400011c7983 */ /* 0x000e680000100800 */
[----:B------:R0:W1:Y:S02]  /*2cd0*/  LDL R29, [R1+0x38] ;  /* 0x00003800011d7983 */ /* 0x0000640000100800 */
[----:B0-----:R-:W-:Y:S01]  /*2ce0*/  VIADD R1, R1, 0x40 ;  /* 0x0000004001017836 */ /* 0x001fe20000000000 */
[----:B-1----:R-:W-:Y:S06]  /*2cf0*/  RET.REL.NODEC R20 `(_Z15zernikeMat_CUDAPfii) ;  /* 0xffffffd014c07950 */ /* 0x002fec0003c3ffff */
        .weak           $__internal_0_$__cuda_sm20_div_rn_f64_full
        .type           $__internal_0_$__cuda_sm20_div_rn_f64_full,@function
        .size           $__internal_0_$__cuda_sm20_div_rn_f64_full,($__internal_2_$__cuda_sm20_dsqrt_rn_f64_mediumpath_v1 - $__internal_0_$__cuda_sm20_div_rn_f64_full)
$__internal_0_$__cuda_sm20_div_rn_f64_full:
[----:B------:R-:W-:Y:S01]  /*2d00*/  VIADD R1, R1, 0xffffffe0 ;  /* 0xffffffe001017836 */ /* 0x000fe20000000000 */
[----:B------:R-:W-:Y:S01]  /*2d10*/  MOV R3, R7 ;  /* 0x0000000700037202 */ /* 0x000fe20000000f00 */
[----:B------:R-:W-:-:S03]  /*2d20*/  IMAD.MOV.U32 R7, RZ, RZ, R5 ;  /* 0x000000ffff077224 */ /* 0x000fc600078e0005 */
[----:B------:R-:W-:Y:S04]  /*2d30*/  STL [R1+0x18], R23 ;  /* 0x0000181701007387 */ /* 0x000fe80000100800 */
[----:B------:R-:W-:Y:S04]  /*2d40*/  STL [R1+0x14], R22 ;  /* 0x0000141601007387 */ /* 0x000fe80000100800 */
[----:B------:R-:W-:Y:S04]  /*2d50*/  STL [R1+0x10], R19 ;  /* 0x0000101301007387 */ /* 0x000fe80000100800 */
[----:B------:R-:W-:Y:S04]  /*2d60*/  STL [R1+0xc], R18 ;  /* 0x00000c1201007387 */ /* 0x000fe80000100800 */
[----:B------:R-:W-:Y:S04]  /*2d70*/  STL [R1+0x8], R17 ;  /* 0x0000081101007387 */ /* 0x000fe80000100800 */
[----:B------:R-:W-:Y:S04]  /*2d80*/  STL [R1+0x4], R16 ;  /* 0x0000041001007387 */ /* 0x000fe80000100800 */
[----:B------:R0:W-:Y:S02]  /*2d90*/  STL [R1], R2 ;  /* 0x0000000201007387 */ /* 0x0001e40000100800 */
[----:B0-----:R-:W-:-:S02]  /*2da0*/  IMAD.MOV.U32 R2, RZ, RZ, R6 ;  /* 0x000000ffff027224 */ /* 0x001fc400078e0006 */
[----:B------:R-:W-:Y:S01]  /*2db0*/  IMAD.MOV.U32 R6, RZ, RZ, R4 ;  /* 0x000000ffff067224 */ /* 0x000fe200078e0004 */
[C---:B------:R-:W-:Y:S01]  /*2dc0*/  FSETP.GEU.AND P0, PT, |R3|.reuse, 1.469367938527859385e-39, PT ;  /* 0x001000000300780b */ /* 0x040fe20003f0e200 */
[----:B------:R-:W-:Y:S01]  /*2dd0*/  IMAD.MOV.U32 R4, RZ, RZ, 0x1 ;  /* 0x00000001ff047424 */ /* 0x000fe200078e00ff */
[----:B------:R-:W-:Y:S01]  /*2de0*/  LOP3.LUT R8, R3, 0x800fffff, RZ, 0xc0, !PT ;  /* 0x800fffff03087812 */ /* 0x000fe200078ec0ff */
[----:B------:R-:W-:Y:S01]  /*2df0*/  IMAD.MOV.U32 R16, RZ, RZ, 0x1ca00000 ;  /* 0x1ca00000ff107424 */ /* 0x000fe200078e00ff */
[----:B------:R-:W-:Y:S01]  /*2e00*/  FSETP.GEU.AND P2, PT, |R7|, 1.469367938527859385e-39, PT ;  /* 0x001000000700780b */ /* 0x000fe20003f4e200 */
[----:B------:R-:W-:Y:S01]  /*2e10*/  BSSY.RECONVERGENT B0, `(.L_x_34) ;  /* 0x000004f000007945 */ /* 0x000fe20003800200 */
[----:B------:R-:W-:Y:S02]  /*2e20*/  LOP3.LUT R9, R8, 0x3ff00000, RZ, 0xfc, !PT ;  /* 0x3ff0000008097812 */ /* 0x000fe400078efcff */
[----:B------:R-:W-:Y:S02]  /*2e30*/  MOV R8, R2 ;  /* 0x0000000200087202 */ /* 0x000fe40000000f00 */
[----:B------:R-:W-:-:S02]  /*2e40*/  LOP3.LUT R18, R3, 0x7ff00000, RZ, 0xc0, !PT ;  /* 0x7ff0000003127812 */ /* 0x000fc400078ec0ff */
[----:B------:R-:W-:Y:S01]  /*2e50*/  LOP3.LUT R19, R7, 0x7ff00000, RZ, 0xc0, !PT ;  /* 0x7ff0000007137812 */ /* 0x000fe200078ec0ff */
[----:B------:R-:W-:Y:S02]  /*2e60*/  @!P0 DMUL R8, R2, 8.98846567431157953865e+307 ;  /* 0x7fe0000002088828 */ /* 0x000fe40000000000 */
[----:B------:R-:W-:Y:S01]  /*2e70*/  IMAD.MOV.U32 R0, RZ, RZ, R18 ;  /* 0x000000ffff007224 */ /* 0x000fe200078e0012 */
[----:B------:R-:W-:Y:S01]  /*2e80*/  ISETP.GE.U32.AND P1, PT, R19, R18, PT ;  /* 0x000000121300720c */ /* 0x000fe20003f26070 */
[----:B------:R-:W-:Y:S02]  /*2e90*/  IMAD.MOV.U32 R17, RZ, RZ, R19 ;  /* 0x000000ffff117224 */ /* 0x000fe400078e0013 */
[----:B------:R-:W0:Y:S04]  /*2ea0*/  MUFU.RCP64H R5, R9 ;  /* 0x0000000900057308 */ /* 0x000e280000001800 */
[----:B------:R-:W-:-:S04]  /*2eb0*/  @!P0 LOP3.LUT R0, R9, 0x7ff00000, RZ, 0xc0, !PT ;  /* 0x7ff0000009008812 */ /* 0x000fc800078ec0ff */
[----:B------:R-:W-:Y:S01]  /*2ec0*/  IADD3 R23, PT, PT, R0, -0x1, RZ ;  /* 0xffffffff00177810 */ /* 0x000fe20007ffe0ff */
[----:B0-----:R-:W-:-:S08]  /*2ed0*/  DFMA R10, R4, -R8, 1 ;  /* 0x3ff00000040a742b */ /* 0x001fd00000000808 */
[----:B------:R-:W-:-:S08]  /*2ee0*/  DFMA R10, R10, R10, R10 ;  /* 0x0000000a0a0a722b */ /* 0x000fd0000000000a */
[----:B------:R-:W-:Y:S01]  /*2ef0*/  DFMA R12, R4, R10, R4 ;  /* 0x0000000a040c722b */ /* 0x000fe20000000004 */
[----:B------:R-:W-:Y:S01]  /*2f00*/  SEL R11, R16, 0x63400000, !P1 ;  /* 0x63400000100b7807 */ /* 0x000fe20004800000 */
[----:B------:R-:W-:-:S03]  /*2f10*/  IMAD.MOV.U32 R10, RZ, RZ, R6 ;  /* 0x000000ffff0a7224 */ /* 0x000fc600078e0006 */
[C-C-:B------:R-:W-:Y:S02]  /*2f20*/  @!P2 LOP3.LUT R4, R11.reuse, 0x80000000, R7.reuse, 0xf8, !PT ;  /* 0x800000000b04a812 */ /* 0x140fe400078ef807 */
[----:B------:R-:W-:Y:S01]  /*2f30*/  LOP3.LUT R11, R11, 0x800fffff, R7, 0xf8, !PT ;  /* 0x800fffff0b0b7812 */ /* 0x000fe200078ef807 */
[----:B------:R-:W-:Y:S01]  /*2f40*/  DFMA R14, R12, -R8, 1 ;  /* 0x3ff000000c0e742b */ /* 0x000fe20000000808 */
[----:B------:R-:W-:Y:S02]  /*2f50*/  @!P2 LOP3.LUT R5, R4, 0x100000, RZ, 0xfc, !PT ;  /* 0x001000000405a812 */ /* 0x000fe400078efcff */
[----:B------:R-:W-:-:S05]  /*2f60*/  @!P2 MOV R4, RZ ;  /* 0x000000ff0004a202 */ /* 0x000fca0000000f00 */
[----:B------:R-:W-:Y:S02]  /*2f70*/  DFMA R14, R12, R14, R12 ;  /* 0x0000000e0c0e722b */ /* 0x000fe4000000000c */
[----:B------:R-:W-:-:S08]  /*2f80*/  @!P2 DFMA R10, R10, 2, -R4 ;  /* 0x400000000a0aa82b */ /* 0x000fd00000000804 */
[----:B------:R-:W-:Y:S02]  /*2f90*/  DMUL R4, R14, R10 ;  /* 0x0000000a0e047228 */ /* 0x000fe40000000000 */
[----:B------:R-:W-:-:S05]  /*2fa0*/  @!P2 LOP3.LUT R17, R11, 0x7ff00000, RZ, 0xc0, !PT ;  /* 0x7ff000000b11a812 */ /* 0x000fca00078ec0ff */
[----:B------:R-:W-:Y:S01]  /*2fb0*/  VIADD R22, R17, 0xffffffff ;  /* 0xffffffff11167836 */ /* 0x000fe20000000000 */
[----:B------:R-:W-:-:S04]  /*2fc0*/  DFMA R12, R4, -R8, R10 ;  /* 0x80000008040c722b */ /* 0x000fc8000000000a */
[----:B------:R-:W-:-:S04]  /*2fd0*/  ISETP.GT.U32.AND P0, PT, R22, 0x7feffffe, PT ;  /* 0x7feffffe1600780c */ /* 0x000fc80003f04070 */
[----:B------:R-:W-:Y:S01]  /*2fe0*/  ISETP.GT.U32.OR P0, PT, R23, 0x7feffffe, P0 ;  /* 0x7feffffe1700780c */ /* 0x000fe20000704470 */
[----:B------:R-:W-:-:S12]  /*2ff0*/  DFMA R12, R14, R12, R4 ;  /* 0x0000000c0e0c722b */ /* 0x000fd80000000004 */
[----:B------:R-:W-:Y:S05]  /*3000*/  @P0 BRA `(.L_x_35) ;  /* 0x0000000000680947 */ /* 0x000fea0003800000 */
[CC--:B------:R-:W-:Y:S01]  /*3010*/  VIADDMNMX R0, R19.reuse, -R18.reuse, 0xb9600000, !PT ;  /* 0xb960000013007446 */ /* 0x0c0fe20007800912 */
[----:B------:R-:W-:Y:S01]  /*3020*/  IMAD.MOV.U32 R6, RZ, RZ, RZ ;  /* 0x000000ffff067224 */ /* 0x000fe200078e00ff */
[----:B------:R-:W-:Y:S02]  /*3030*/  ISETP.GE.U32.AND P0, PT, R19, R18, PT ;  /* 0x000000121300720c */ /* 0x000fe40003f06070 */
[----:B------:R-:W-:Y:S02]  /*3040*/  VIMNMX R0, PT, PT, R0, 0x46a00000, PT ;  /* 0x46a0000000007848 */ /* 0x000fe40003fe0100 */
[----:B------:R-:W-:-:S05]  /*3050*/  SEL R5, R16, 0x63400000, !P0 ;  /* 0x6340000010057807 */ /* 0x000fca0004000000 */
[----:B------:R-:W-:-:S04]  /*3060*/  IMAD.IADD R0, R0, 0x1, -R5 ;  /* 0x0000000100007824 */ /* 0x000fc800078e0a05 */
[----:B------:R-:W-:-:S06]  /*3070*/  VIADD R7, R0, 0x7fe00000 ;  /* 0x7fe0000000077836 */ /* 0x000fcc0000000000 */
[----:B------:R-:W-:-:S10]  /*3080*/  DMUL R4, R12, R6 ;  /* 0x000000060c047228 */ /* 0x000fd40000000000 */
[----:B------:R-:W-:-:S13]  /*3090*/  FSETP.GTU.AND P0, PT, |R5|, 1.469367938527859385e-39, PT ;  /* 0x001000000500780b */ /* 0x000fda0003f0c200 */
[----:B------:R-:W-:Y:S05]  /*30a0*/  @P0 BRA `(.L_x_36) ;  /* 0x0000000000940947 */ /* 0x000fea0003800000 */
[----:B------:R-:W-:Y:S01]  /*30b0*/  DFMA R8, R12, -R8, R10 ;  /* 0x800000080c08722b */ /* 0x000fe2000000000a */
[----:B------:R-:W-:-:S09]  /*30c0*/  MOV R6, RZ ;  /* 0x000000ff00067202 */ /* 0x000fd20000000f00 */
[C---:B------:R-:W-:Y:S02]  /*30d0*/  FSETP.NEU.AND P0, PT, R9.reuse, RZ, PT ;  /* 0x000000ff0900720b */ /* 0x040fe40003f0d000 */
[----:B------:R-:W-:-:S04]  /*30e0*/  LOP3.LUT R11, R9, 0x80000000, R3, 0x48, !PT ;  /* 0x80000000090b7812 */ /* 0x000fc800078e4803 */
[----:B------:R-:W-:-:S07]  /*30f0*/  LOP3.LUT R7, R11, R7, RZ, 0xfc, !PT ;  /* 0x000000070b077212 */ /* 0x000fce00078efcff */
[----:B------:R-:W-:Y:S05]  /*3100*/  @!P0 BRA `(.L_x_36) ;  /* 0x00000000007c8947 */ /* 0x000fea0003800000 */
[----:B------:R-:W-:Y:S01]  /*3110*/  IMAD.MOV R3, RZ, RZ, -R0 ;  /* 0x000000ffff037224 */ /* 0x000fe200078e0a00 */
[----:B------:R-:W-:Y:S01]  /*3120*/  DMUL.RP R6, R12, R6 ;  /* 0x000000060c067228 */ /* 0x000fe20000008000 */
[----:B------:R-:W-:-:S06]  /*3130*/  IMAD.MOV.U32 R2, RZ, RZ, RZ ;  /* 0x000000ffff027224 */ /* 0x000fcc00078e00ff */
[----:B------:R-:W-:-:S03]  /*3140*/  DFMA R2, R4, -R2, R12 ;  /* 0x800000020402722b */ /* 0x000fc6000000000c */
[----:B------:R-:W-:-:S03]  /*3150*/  LOP3.LUT R11, R7, R11, RZ, 0x3c, !PT ;  /* 0x0000000b070b7212 */ /* 0x000fc600078e3cff */
[----:B------:R-:W-:-:S04]  /*3160*/  IADD3 R2, PT, PT, -R0, -0x43300000, RZ ;  /* 0xbcd0000000027810 */ /* 0x000fc80007ffe1ff */
[----:B------:R-:W-:-:S04]  /*3170*/  FSETP.NEU.AND P0, PT, |R3|, R2, PT ;  /* 0x000000020300720b */ /* 0x000fc80003f0d200 */
[----:B------:R-:W-:Y:S02]  /*3180*/  FSEL R4, R6, R4, !P0 ;  /* 0x0000000406047208 */ /* 0x000fe40004000000 */
[----:B------:R-:W-:Y:S01]  /*3190*/  FSEL R5, R11, R5, !P0 ;  /* 0x000000050b057208 */ /* 0x000fe20004000000 */
[----:B------:R-:W-:Y:S06]  /*31a0*/  BRA `(.L_x_36) ;  /* 0x0000000000547947 */ /* 0x000fec0003800000 */
.L_x_35:
[----:B------:R-:W-:-:S14]  /*31b0*/  DSETP.NAN.AND P0, PT, R6, R6, PT ;  /* 0x000000060600722a */ /* 0x000fdc0003f08000 */
[----:B------:R-:W-:Y:S05]  /*31c0*/  @P0 BRA `(.L_x_37) ;  /* 0x0000000000440947 */ /* 0x000fea0003800000 */
[----:B------:R-:W-:-:S14]  /*31d0*/  DSETP.NAN.AND P0, PT, R2, R2, PT ;  /* 0x000000020200722a */ /* 0x000fdc0003f08000 */
[----:B------:R-:W-:Y:S05]  /*31e0*/  @P0 BRA `(.L_x_38) ;  /* 0x0000000000300947 */ /* 0x000fea0003800000 */
[----:B------:R-:W-:Y:S01]  /*31f0*/  ISETP.NE.AND P0, PT, R17, R0, PT ;  /* 0x000000001100720c */ /* 0x000fe20003f05270 */
[----:B------:R-:W-:Y:S01]  /*3200*/  IMAD.MOV.U32 R4, RZ, RZ, 0x0 ;  /* 0x00000000ff047424 */ /* 0x000fe200078e00ff */
[----:B------:R-:W-:-:S11]  /*3210*/  MOV R5, 0xfff80000 ;  /* 0xfff8000000057802 */ /* 0x000fd60000000f00 */
[----:B------:R-:W-:Y:S05]  /*3220*/  @!P0 BRA `(.L_x_36) ;  /* 0x0000000000348947 */ /* 0x000fea0003800000 */
[----:B------:R-:W-:Y:S02]  /*3230*/  ISETP.NE.AND P0, PT, R17, 0x7ff00000, PT ;  /* 0x7ff000001100780c */ /* 0x000fe40003f05270 */
[----:B------:R-:W-:Y:S02]  /*3240*/  LOP3.LUT R5, R7, 0x80000000, R3, 0x48, !PT ;  /* 0x8000000007057812 */ /* 0x000fe400078e4803 */
[----:B------:R-:W-:-:S13]  /*3250*/  ISETP.EQ.OR P0, PT, R0, RZ, !P0 ;  /* 0x000000ff0000720c */ /* 0x000fda0004702670 */
[----:B------:R-:W-:Y:S01]  /*3260*/  @P0 LOP3.LUT R0, R5, 0x7ff00000, RZ, 0xfc, !PT ;  /* 0x7ff0000005000812 */ /* 0x000fe200078efcff */
[----:B------:R-:W-:Y:S02]  /*3270*/  @!P0 IMAD.MOV.U32 R4, RZ, RZ, RZ ;  /* 0x000000ffff048224 */ /* 0x000fe400078e00ff */
[----:B------:R-:W-:Y:S02]  /*3280*/  @P0 IMAD.MOV.U32 R4, RZ, RZ, RZ ;  /* 0x000000ffff040224 */ /* 0x000fe400078e00ff */
[----:B------:R-:W-:Y:S01]  /*3290*/  @P0 IMAD.MOV.U32 R5, RZ, RZ, R0 ;  /* 0x000000ffff050224 */ /* 0x000fe200078e0000 */
[----:B------:R-:W-:Y:S06]  /*32a0*/  BRA `(.L_x_36) ;  /* 0x0000000000147947 */ /* 0x000fec0003800000 */
.L_x_38:
[----:B------:R-:W-:Y:S02]  /*32b0*/  LOP3.LUT R5, R3, 0x80000, RZ, 0xfc, !PT ;  /* 0x0008000003057812 */ /* 0x000fe400078efcff */
[----:B------:R-:W-:Y:S01]  /*32c0*/  MOV R4, R2 ;  /* 0x0000000200047202 */ /* 0x000fe20000000f00 */
[----:B------:R-:W-:Y:S06]  /*32d0*/  BRA `(.L_x_36) ;  /* 0x0000000000087947 */ /* 0x000fec0003800000 */
.L_x_37:
[----:B------:R-:W-:Y:S01]  /*32e0*/  LOP3.LUT R5, R7, 0x80000, RZ, 0xfc, !PT ;  /* 0x0008000007057812 */ /* 0x000fe200078efcff */
[----:B------:R-:W-:-:S07]  /*32f0*/  IMAD.MOV.U32 R4, RZ, RZ, R6 ;  /* 0x000000ffff047224 */ /* 0x000fce00078e0006 */
.L_x_36:
[----:B------:R-:W-:Y:S05]  /*3300*/  BSYNC.RECONVERGENT B0 ;  /* 0x0000000000007941 */ /* 0x000fea0003800200 */
.L_x_34:
[----:B------:R-:W2:Y:S04]  /*3310*/  LDL R2, [R1] ;  /* 0x0000000001027983 */ /* 0x000ea80000100800 */
[----:B------:R-:W2:Y:S04]  /*3320*/  LDL R16, [R1+0x4] ;  /* 0x0000040001107983 */ /* 0x000ea80000100800 */
[----:B------:R-:W2:Y:S04]  /*3330*/  LDL R17, [R1+0x8] ;  /* 0x0000080001117983 */ /* 0x000ea80000100800 */
[----:B------:R-:W2:Y:S04]  /*3340*/  LDL R18, [R1+0xc] ;  /* 0x00000c0001127983 */ /* 0x000ea80000100800 */
[----:B------:R-:W2:Y:S04]  /*3350*/  LDL R19, [R1+0x10] ;  /* 0x0000100001137983 */ /* 0x000ea80000100800 */
[----:B------:R-:W2:Y:S04]  /*3360*/  LDL R22, [R1+0x14] ;  /* 0x0000140001167983 */ /* 0x000ea80000100800 */
[----:B------:R0:W2:Y:S02]  /*3370*/  LDL R23, [R1+0x18] ;  /* 0x0000180001177983 */ /* 0x0000a40000100800 */
[----:B0-----:R-:W-:Y:S01]  /*3380*/  VIADD R1, R1, 0x20 ;  /* 0x0000002001017836 */ /* 0x001fe20000000000 */
[----:B--2---:R-:W-:Y:S06]  /*3390*/  RET.REL.NODEC R20 `(_Z15zernikeMat_CUDAPfii) ;  /* 0xffffffcc14187950 */ /* 0x004fec0003c3ffff */
        .weak           $__internal_2_$__cuda_sm20_dsqrt_rn_f64_mediumpath_v1
        .type           $__internal_2_$__cuda_sm20_dsqrt_rn_f64_mediumpath_v1,@function
        .size           $__internal_2_$__cuda_sm20_dsqrt_rn_f64_mediumpath_v1,($__internal_3_$__cuda_sm20_rcp_rn_f32_slowpath - $__internal_2_$__cuda_sm20_dsqrt_rn_f64_mediumpath_v1)
$__internal_2_$__cuda_sm20_dsqrt_rn_f64_mediumpath_v1:
[----:B------:R-:W-:Y:S01]  /*33a0*/  ISETP.GE.U32.AND P0, PT, R4, -0x3400000, PT ;  /* 0xfcc000000400780c */ /* 0x000fe20003f06070 */
[----:B------:R-:W-:Y:S01]  /*33b0*/  BSSY.RECONVERGENT B1, `(.L_x_39) ;  /* 0x0000028000017945 */ /* 0x000fe20003800200 */
[----:B------:R-:W-:Y:S01]  /*33c0*/  IMAD.MOV.U32 R8, RZ, RZ, R10 ;  /* 0x000000ffff087224 */ /* 0x000fe200078e000a */
[----:B------:R-:W-:Y:S01]  /*33d0*/  MOV R6, R16 ;  /* 0x0000001000067202 */ /* 0x000fe20000000f00 */
[----:B------:R-:W-:Y:S02]  /*33e0*/  IMAD.MOV.U32 R7, RZ, RZ, R17 ;  /* 0x000000ffff077224 */ /* 0x000fe400078e0011 */
[----:B------:R-:W-:Y:S02]  /*33f0*/  IMAD.MOV.U32 R4, RZ, RZ, R14 ;  /* 0x000000ffff047224 */ /* 0x000fe400078e000e */
[----:B------:R-:W-:-:S05]  /*3400*/  IMAD.MOV.U32 R5, RZ, RZ, R15 ;  /* 0x000000ffff057224 */ /* 0x000fca00078e000f */
[----:B------:R-:W-:Y:S05]  /*3410*/  @!P0 BRA `(.L_x_40) ;  /* 0x0000000000208947 */ /* 0x000fea0003800000 */
[----:B------:R-:W-:-:S10]  /*3420*/  DFMA.RM R4, R4, R8, R12 ;  /* 0x000000080404722b */ /* 0x000fd4000000400c */
[----:B------:R-:W-:-:S04]  /*3430*/  IADD3 R8, P0, PT, R4, 0x1, RZ ;  /* 0x0000000104087810 */ /* 0x000fc80007f1e0ff */
[----:B------:R-:W-:-:S06]  /*3440*/  IADD3.X R9, PT, PT, RZ, R5, RZ, P0, !PT ;  /* 0x00000005ff097210 */ /* 0x000fcc00007fe4ff */
[----:B------:R-:W-:-:S08]  /*3450*/  DFMA.RP R6, -R4, R8, R6 ;  /* 0x000000080406722b */ /* 0x000fd00000008106 */
[----:B------:R-:W-:-:S06]  /*3460*/  DSETP.GT.AND P0, PT, R6, RZ, PT ;  /* 0x000000ff0600722a */ /* 0x000fcc0003f04000 */
[----:B------:R-:W-:Y:S02]  /*3470*/  FSEL R4, R8, R4, P0 ;  /* 0x0000000408047208 */ /* 0x000fe40000000000 */
[----:B------:R-:W-:Y:S01]  /*3480*/  FSEL R5, R9, R5, P0 ;  /* 0x0000000509057208 */ /* 0x000fe20000000000 */
[----:B------:R-:W-:Y:S06]  /*3490*/  BRA `(.L_x_41) ;  /* 0x0000000000647947 */ /* 0x000fec0003800000 */
.L_x_40:
[----:B------:R-:W-:-:S14]  /*34a0*/  DSETP.NE.AND P0, PT, R6, RZ, PT ;  /* 0x000000ff0600722a */ /* 0x000fdc0003f05000 */
[----:B------:R-:W-:Y:S05]  /*34b0*/  @!P0 BRA `(.L_x_42) ;  /* 0x0000000000588947 */ /* 0x000fea0003800000 */
[----:B------:R-:W-:-:S13]  /*34c0*/  ISETP.GE.AND P0, PT, R7, RZ, PT ;  /* 0x000000ff0700720c */ /* 0x000fda0003f06270 */
[----:B------:R-:W-:Y:S02]  /*34d0*/  @!P0 IMAD.MOV.U32 R4, RZ, RZ, 0x0 ;  /* 0x00000000ff048424 */ /* 0x000fe400078e00ff */
[----:B------:R-:W-:Y:S01]  /*34e0*/  @!P0 IMAD.MOV.U32 R5, RZ, RZ, -0x80000 ;  /* 0xfff80000ff058424 */ /* 0x000fe200078e00ff */
[----:B------:R-:W-:Y:S06]  /*34f0*/  @!P0 BRA `(.L_x_41) ;  /* 0x00000000004c8947 */ /* 0x000fec0003800000 */
[----:B------:R-:W-:-:S13]  /*3500*/  ISETP.GT.AND P0, PT, R7, 0x7fefffff, PT ;  /* 0x7fefffff0700780c */ /* 0x000fda0003f04270 */
[----:B------:R-:W-:Y:S05]  /*3510*/  @P0 BRA `(.L_x_42) ;  /* 0x0000000000400947 */ /* 0x000fea0003800000 */
[----:B------:R-:W-:Y:S01]  /*3520*/  DMUL R4, R6, 8.11296384146066816958e+31 ;  /* 0x4690000006047828 */ /* 0x000fe20000000000 */
[----:B------:R-:W-:Y:S01]  /*3530*/  IMAD.MOV.U32 R10, RZ, RZ, 0x0 ;  /* 0x00000000ff0a7424 */ /* 0x000fe200078e00ff */
[----:B------:R-:W-:Y:S01]  /*3540*/  MOV R6, RZ ;  /* 0x000000ff00067202 */ /* 0x000fe20000000f00 */
[----:B------:R-:W-:-:S03]  /*3550*/  IMAD.MOV.U32 R11, RZ, RZ, 0x3fd80000 ;  /* 0x3fd80000ff0b7424 */ /* 0x000fc600078e00ff */
[----:B------:R-:W0:Y:S02]  /*3560*/  MUFU.RSQ64H R7, R5 ;  /* 0x0000000500077308 */ /* 0x000e240000001c00 */
[----:B0-----:R-:W-:-:S08]  /*3570*/  DMUL R8, R6, R6 ;  /* 0x0000000606087228 */ /* 0x001fd00000000000 */
[----:B------:R-:W-:-:S08]  /*3580*/  DFMA R8, R4, -R8, 1 ;  /* 0x3ff000000408742b */ /* 0x000fd00000000808 */
[----:B------:R-:W-:Y:S02]  /*3590*/  DFMA R10, R8, R10, 0.5 ;  /* 0x3fe00000080a742b */ /* 0x000fe4000000000a */
[----:B------:R-:W-:-:S08]  /*35a0*/  DMUL R8, R6, R8 ;  /* 0x0000000806087228 */ /* 0x000fd00000000000 */
[----:B------:R-:W-:-:S08]  /*35b0*/  DFMA R8, R10, R8, R6 ;  /* 0x000000080a08722b */ /* 0x000fd00000000006 */
[----:B------:R-:W-:Y:S02]  /*35c0*/  DMUL R6, R4, R8 ;  /* 0x0000000804067228 */ /* 0x000fe40000000000 */
[----:B------:R-:W-:-:S06]  /*35d0*/  IADD3 R9, PT, PT, R9, -0x100000, RZ ;  /* 0xfff0000009097810 */ /* 0x000fcc0007ffe0ff */
[----:B------:R-:W-:-:S08]  /*35e0*/  DFMA R10, R6, -R6, R4 ;  /* 0x80000006060a722b */ /* 0x000fd00000000004 */
[----:B------:R-:W-:-:S10]  /*35f0*/  DFMA R4, R8, R10, R6 ;  /* 0x0000000a0804722b */ /* 0x000fd40000000006 */
[----:B------:R-:W-:Y:S01]  /*3600*/  VIADD R5, R5, 0xfcb00000 ;  /* 0xfcb0000005057836 */ /* 0x000fe20000000000 */
[----:B------:R-:W-:Y:S06]  /*3610*/  BRA `(.L_x_41) ;  /* 0x0000000000047947 */ /* 0x000fec0003800000 */
.L_x_42:
[----:B------:R-:W-:-:S11]  /*3620*/  DADD R4, R6, R6 ;  /* 0x0000000006047229 */ /* 0x000fd60000000006 */
.L_x_41:
[----:B------:R-:W-:Y:S05]  /*3630*/  BSYNC.RECONVERGENT B1 ;  /* 0x0000000000017941 */ /* 0x000fea0003800200 */
.L_x_39:
[----:B------:R-:W-:Y:S01]  /*3640*/  IMAD.MOV.U32 R6, RZ, RZ, R4 ;  /* 0x000000ffff067224 */ /* 0x000fe200078e0004 */
[----:B------:R-:W-:Y:S01]  /*3650*/  MOV R7, R5 ;  /* 0x0000000500077202 */ /* 0x000fe20000000f00 */
[----:B------:R-:W-:Y:S02]  /*3660*/  IMAD.MOV.U32 R4, RZ, RZ, R0 ;  /* 0x000000ffff047224 */ /* 0x000fe400078e0000 */
[----:B------:R-:W-:-:S04]  /*3670*/  IMAD.MOV.U32 R5, RZ, RZ, 0x0 ;  /* 0x00000000ff057424 */ /* 0x000fc800078e00ff */
[----:B------:R-:W-:Y:S05]  /*3680*/  RET.REL.NODEC R4 `(_Z15zernikeMat_CUDAPfii) ;  /* 0xffffffc8045c7950 */ /* 0x000fea0003c3ffff */
        .weak           $__internal_3_$__cuda_sm20_rcp_rn_f32_slowpath
        .type           $__internal_3_$__cuda_sm20_rcp_rn_f32_slowpath,@function
        .size           $__internal_3_$__cuda_sm20_rcp_rn_f32_slowpath,($__internal_4_$__cuda_sm20_sqrt_rn_f32_slowpath - $__internal_3_$__cuda_sm20_rcp_rn_f32_slowpath)
$__internal_3_$__cuda_sm20_rcp_rn_f32_slowpath:
[----:B------:R-:W-:-:S04]  /*3690*/  SHF.L.U32 R0, R2, 0x1, RZ ;  /* 0x0000000102007819 */ /* 0x000fc800000006ff */
[----:B------:R-:W-:-:S04]  /*36a0*/  SHF.R.U32.HI R0, RZ, 0x18, R0 ;  /* 0x00000018ff007819 */ /* 0x000fc80000011600 */
[----:B------:R-:W-:-:S13]  /*36b0*/  ISETP.NE.U32.AND P0, PT, R0, RZ, PT ;  /* 0x000000ff0000720c */ /* 0x000fda0003f05070 */
[----:B------:R-:W-:Y:S05]  /*36c0*/  @P0 BRA `(.L_x_43) ;  /* 0x00000000002c0947 */ /* 0x000fea0003800000 */
[----:B------:R-:W-:-:S05]  /*36d0*/  IMAD.SHL.U32 R0, R2, 0x2, RZ ;  /* 0x0000000202007824 */ /* 0x000fca00078e00ff */
[----:B------:R-:W-:-:S13]  /*36e0*/  ISETP.NE.AND P0, PT, R0, RZ, PT ;  /* 0x000000ff0000720c */ /* 0x000fda0003f05270 */
[----:B------:R2:W3:Y:S01]  /*36f0*/  @!P0 MUFU.RCP R0, R2 ;  /* 0x0000000200008308 */ /* 0x0004e20000001000 */
[----:B------:R-:W-:Y:S05]  /*3700*/  @!P0 BRA `(.L_x_44) ;  /* 0x0000000000a48947 */ /* 0x000fea0003800000 */
[----:B------:R-:W-:-:S04]  /*3710*/  FFMA R3, R2, 1.84467440737095516160e+19, RZ ;  /* 0x5f80000002037823 */ /* 0x000fc800000000ff */
[----:B---3--:R-:W0:Y:S02]  /*3720*/  MUFU.RCP R0, R3 ;  /* 0x0000000300007308 */ /* 0x008e240000001000 */
[----:B0-----:R-:W-:-:S04]  /*3730*/  FFMA R4, R3, R0, -1 ;  /* 0xbf80000003047423 */ /* 0x001fc80000000000 */
[----:B------:R-:W-:-:S04]  /*3740*/  FADD.FTZ R5, -R4, -RZ ;  /* 0x800000ff04057221 */ /* 0x000fc80000010100 */
[----:B------:R-:W-:-:S04]  /*3750*/  FFMA R0, R0, R5, R0 ;  /* 0x0000000500007223 */ /* 0x000fc80000000000 */
[----:B------:R-:W-:Y:S01]  /*3760*/  FFMA R0, R0, 1.84467440737095516160e+19, RZ ;  /* 0x5f80000000007823 */ /* 0x000fe200000000ff */
[----:B------:R-:W-:Y:S06]  /*3770*/  BRA `(.L_x_44) ;  /* 0x0000000000887947 */ /* 0x000fec0003800000 */
.L_x_43:
[----:B------:R-:W-:-:S05]  /*3780*/  VIADD R3, R0, 0xffffff03 ;  /* 0xffffff0300037836 */ /* 0x000fca0000000000 */
[----:B------:R-:W-:-:S13]  /*3790*/  ISETP.GT.U32.AND P0, PT, R3, 0x1, PT ;  /* 0x000000010300780c */ /* 0x000fda0003f04070 */
[----:B------:R-:W-:Y:S05]  /*37a0*/  @P0 BRA `(.L_x_45) ;  /* 0x0000000000780947 */ /* 0x000fea0003800000 */
[----:B------:R-:W-:Y:S01]  /*37b0*/  LOP3.LUT R4, R2, 0x7fffff, RZ, 0xc0, !PT ;  /* 0x007fffff02047812 */ /* 0x000fe200078ec0ff */
[----:B------:R-:W-:-:S03]  /*37c0*/  HFMA2 R10, -RZ, RZ, 0, 1.78813934326171875e-07 ;  /* 0x00000003ff0a7431 */ /* 0x000fc600000001ff */
[----:B------:R-:W-:-:S04]  /*37d0*/  LOP3.LUT R4, R4, 0x3f800000, RZ, 0xfc, !PT ;  /* 0x3f80000004047812 */ /* 0x000fc800078efcff */
[----:B------:R-:W0:Y:S01]  /*37e0*/  MUFU.RCP R5, R4 ;  /* 0x0000000400057308 */ /* 0x000e220000001000 */
[----:B------:R-:W-:Y:S01]  /*37f0*/  SHF.L.U32 R9, R10, R3, RZ ;  /* 0x000000030a097219 */ /* 0x000fe200000006ff */
[----:B0-----:R-:W-:-:S04]  /*3800*/  FFMA R6, R4, R5, -1 ;  /* 0xbf80000004067423 */ /* 0x001fc80000000005 */
[----:B------:R-:W-:-:S04]  /*3810*/  FADD.FTZ R6, -R6, -RZ ;  /* 0x800000ff06067221 */ /* 0x000fc80000010100 */
[CCC-:B------:R-:W-:Y:S01]  /*3820*/  FFMA.RM R7, R5.reuse, R6.reuse, R5.reuse ;  /* 0x0000000605077223 */ /* 0x1c0fe20000004005 */
[----:B------:R-:W-:-:S04]  /*3830*/  FFMA.RP R6, R5, R6, R5 ;  /* 0x0000000605067223 */ /* 0x000fc80000008005 */
[C---:B------:R-:W-:Y:S02]  /*3840*/  LOP3.LUT R5, R7.reuse, 0x7fffff, RZ, 0xc0, !PT ;  /* 0x007fffff07057812 */ /* 0x040fe400078ec0ff */
[----:B------:R-:W-:Y:S02]  /*3850*/  FSETP.NEU.FTZ.AND P0, PT, R7, R6, PT ;  /* 0x000000060700720b */ /* 0x000fe40003f1d000 */
[----:B------:R-:W-:Y:S02]  /*3860*/  LOP3.LUT R6, R5, 0x800000, RZ, 0xfc, !PT ;  /* 0x0080000005067812 */ /* 0x000fe400078efcff */
[----:B------:R-:W-:Y:S02]  /*3870*/  SEL R5, RZ, 0xffffffff, !P0 ;  /* 0xffffffffff057807 */ /* 0x000fe40004000000 */
[----:B------:R-:W-:-:S03]  /*3880*/  LOP3.LUT R4, R9, R6, RZ, 0xc0, !PT ;  /* 0x0000000609047212 */ /* 0x000fc600078ec0ff */
[----:B------:R-:W-:Y:S01]  /*3890*/  IMAD.MOV R5, RZ, RZ, -R5 ;  /* 0x000000ffff057224 */ /* 0x000fe200078e0a05 */
[----:B------:R-:W-:-:S04]  /*38a0*/  SHF.R.U32.HI R4, RZ, R3, R4 ;  /* 0x00000003ff047219 */ /* 0x000fc80000011604 */
[----:B------:R-:W-:Y:S02]  /*38b0*/  LOP3.LUT P1, RZ, R5, R3, R6, 0xf8, !PT ;  /* 0x0000000305ff7212 */ /* 0x000fe4000782f806 */
[C---:B------:R-:W-:Y:S02]  /*38c0*/  LOP3.LUT P0, RZ, R4.reuse, 0x1, RZ, 0xc0, !PT ;  /* 0x0000000104ff7812 */ /* 0x040fe4000780c0ff */
[----:B------:R-:W-:-:S04]  /*38d0*/  LOP3.LUT P2, RZ, R4, 0x2, RZ, 0xc0, !PT ;  /* 0x0000000204ff7812 */ /* 0x000fc8000784c0ff */
[----:B------:R-:W-:Y:S02]  /*38e0*/  PLOP3.LUT P0, PT, P0, P1, P2, 0xe0, 0x0 ;  /* 0x000000000000781c */ /* 0x000fe40000703c20 */
[----:B------:R-:W-:Y:S02]  /*38f0*/  LOP3.LUT P1, RZ, R2, 0x7fffff, RZ, 0xc0, !PT ;  /* 0x007fffff02ff7812 */ /* 0x000fe4000782c0ff */
[----:B------:R-:W-:-:S05]  /*3900*/  SEL R3, RZ, 0x1, !P0 ;  /* 0x00000001ff037807 */ /* 0x000fca0004000000 */
[----:B------:R-:W-:-:S05]  /*3910*/  IMAD.MOV R3, RZ, RZ, -R3 ;  /* 0x000000ffff037224 */ /* 0x000fca00078e0a03 */
[----:B------:R-:W-:Y:S02]  /*3920*/  ISETP.GE.AND P0, PT, R3, RZ, PT ;  /* 0x000000ff0300720c */ /* 0x000fe40003f06270 */
[----:B------:R-:W-:-:S04]  /*3930*/  IADD3 R3, PT, PT, R0, -0xfc, RZ ;  /* 0xffffff0400037810 */ /* 0x000fc80007ffe0ff */
[----:B------:R-:W-:-:S07]  /*3940*/  SHF.R.U32.HI R3, RZ, R3, R6 ;  /* 0x00000003ff037219 */ /* 0x000fce0000011606 */
[----:B------:R-:W-:-:S04]  /*3950*/  @!P0 VIADD R3, R3, 0x1 ;  /* 0x0000000103038836 */ /* 0x000fc80000000000 */
[----:B------:R-:W-:-:S05]  /*3960*/  @!P1 IMAD.SHL.U32 R3, R3, 0x2, RZ ;  /* 0x0000000203039824 */ /* 0x000fca00078e00ff */
[----:B------:R-:W-:Y:S01]  /*3970*/  LOP3.LUT R0, R3, 0x80000000, R2, 0xf8, !PT ;  /* 0x8000000003007812 */ /* 0x000fe200078ef802 */
[----:B------:R-:W-:Y:S06]  /*3980*/  BRA `(.L_x_44) ;  /* 0x0000000000047947 */ /* 0x000fec0003800000 */
.L_x_45:
[----:B------:R0:W1:Y:S02]  /*3990*/  MUFU.RCP R0, R2 ;  /* 0x0000000200007308 */ /* 0x0000640000001000 */
.L_x_44:
[----:B------:R-:W-:Y:S01]  /*39a0*/  MOV R4, R8 ;  /* 0x0000000800047202 */ /* 0x000fe20000000f00 */
[----:B------:R-:W-:-:S04]  /*39b0*/  IMAD.MOV.U32 R5, RZ, RZ, 0x0 ;  /* 0x00000000ff057424 */ /* 0x000fc800078e00ff */
[----:B0123--:R-:W-:Y:S05]  /*39c0*/  RET.REL.NODEC R4 `(_Z15zernikeMat_CUDAPfii) ;  /* 0xffffffc4048c7950 */ /* 0x00ffea0003c3ffff */
        .weak           $__internal_4_$__cuda_sm20_sqrt_rn_f32_slowpath
        .type           $__internal_4_$__cuda_sm20_sqrt_rn_f32_slowpath,@function
        .size           $__internal_4_$__cuda_sm20_sqrt_rn_f32_slowpath,($__internal_1_$__cuda_sm3x_div_rn_noftz_f32_slowpath - $__internal_4_$__cuda_sm20_sqrt_rn_f32_slowpath)
$__internal_4_$__cuda_sm20_sqrt_rn_f32_slowpath:
[----:B------:R-:W-:-:S13]  /*39d0*/  LOP3.LUT P0, RZ, R2, 0x7fffffff, RZ, 0xc0, !PT ;  /* 0x7fffffff02ff7812 */ /* 0x000fda000780c0ff */
[----:B------:R-:W-:Y:S05]  /*39e0*/  @!P0 BRA `(.L_x_46) ;  /* 0x0000000000448947 */ /* 0x000fea0003800000 */
[----:B------:R-:W-:Y:S01]  /*39f0*/  FSETP.GEU.FTZ.AND P0, PT, R2, RZ, PT ;  /* 0x000000ff0200720b */ /* 0x000fe20003f1e000 */
[----:B------:R-:W-:-:S12]  /*3a00*/  IMAD.MOV.U32 R0, RZ, RZ, R2 ;  /* 0x000000ffff007224 */ /* 0x000fd800078e0002 */
[----:B------:R-:W-:Y:S01]  /*3a10*/  @!P0 MOV R2, 0x7fffffff ;  /* 0x7fffffff00028802 */ /* 0x000fe20000000f00 */
[----:B------:R-:W-:Y:S06]  /*3a20*/  @!P0 BRA `(.L_x_46) ;  /* 0x0000000000348947 */ /* 0x000fec0003800000 */
[----:B------:R-:W-:-:S13]  /*3a30*/  FSETP.GTU.FTZ.AND P0, PT, |R0|, +INF , PT ;  /* 0x7f8000000000780b */ /* 0x000fda0003f1c200 */
[----:B------:R-:W-:Y:S01]  /*3a40*/  @P0 FADD.FTZ R2, R0, 1 ;  /* 0x3f80000000020421 */ /* 0x000fe20000010000 */
[----:B------:R-:W-:Y:S06]  /*3a50*/  @P0 BRA `(.L_x_46) ;  /* 0x0000000000280947 */ /* 0x000fec0003800000 */
[----:B------:R-:W-:-:S13]  /*3a60*/  FSETP.NEU.FTZ.AND P0, PT, |R0|, +INF , PT ;  /* 0x7f8000000000780b */ /* 0x000fda0003f1d200 */
[----:B------:R-:W-:-:S04]  /*3a70*/  @P0 FFMA R3, R0, 1.84467440737095516160e+19, RZ ;  /* 0x5f80000000030823 */ /* 0x000fc800000000ff */
[----:B------:R-:W0:Y:S02]  /*3a80*/  @P0 MUFU.RSQ R2, R3 ;  /* 0x0000000300020308 */ /* 0x000e240000001400 */
[----:B0-----:R-:W-:Y:S01]  /*3a90*/  @P0 FMUL.FTZ R4, R3, R2 ;  /* 0x0000000203040220 */ /* 0x001fe20000410000 */
[----:B------:R-:W-:Y:S01]  /*3aa0*/  @P0 FMUL.FTZ R6, R2, 0.5 ;  /* 0x3f00000002060820 */ /* 0x000fe20000410000 */
[----:B------:R-:W-:Y:S02]  /*3ab0*/  @!P0 IMAD.MOV.U32 R2, RZ, RZ, R0 ;  /* 0x000000ffff028224 */ /* 0x000fe400078e0000 */
[----:B------:R-:W-:-:S04]  /*3ac0*/  @P0 FADD.FTZ R5, -R4, -RZ ;  /* 0x800000ff04050221 */ /* 0x000fc80000010100 */
[----:B------:R-:W-:-:S04]  /*3ad0*/  @P0 FFMA R5, R4, R5, R3 ;  /* 0x0000000504050223 */ /* 0x000fc80000000003 */
[----:B------:R-:W-:-:S04]  /*3ae0*/  @P0 FFMA R5, R5, R6, R4 ;  /* 0x0000000605050223 */ /* 0x000fc80000000004 */
[----:B------:R-:W-:-:S07]  /*3af0*/  @P0 FMUL.FTZ R2, R5, 2.3283064365386962891e-10 ;  /* 0x2f80000005020820 */ /* 0x000fce0000410000 */
.L_x_46:
[----:B------:R-:W-:Y:S01]  /*3b00*/  IMAD.MOV.U32 R22, RZ, RZ, R2 ;  /* 0x000000ffff167224 */ /* 0x000fe200078e0002 */
[----:B------:R-:W-:Y:S01]  /*3b10*/  MOV R2, R7 ;  /* 0x0000000700027202 */ /* 0x000fe20000000f00 */
[----:B------:R-:W-:-:S04]  /*3b20*/  IMAD.MOV.U32 R3, RZ, RZ, 0x0 ;  /* 0x00000000ff037424 */ /* 0x000fc800078e00ff */
[----:B------:R-:W-:Y:S05]  /*3b30*/  RET.REL.NODEC R2 `(_Z15zernikeMat_CUDAPfii) ;  /* 0xffffffc402307950 */ /* 0x000fea0003c3ffff */
        .weak           $__internal_1_$__cuda_sm3x_div_rn_noftz_f32_slowpath
        .type           $__internal_1_$__cuda_sm3x_div_rn_noftz_f32_slowpath,@function
        .size           $__internal_1_$__cuda_sm3x_div_rn_noftz_f32_slowpath,($_Z15zernikeMat_CUDAPfii$__internal_accurate_pow - $__internal_1_$__cuda_sm3x_div_rn_noftz_f32_slowpath)
$__internal_1_$__cuda_sm3x_div_rn_noftz_f32_slowpath:
[----:B------:R-:W-:-:S05]  /*3b40*/  VIADD R1, R1, 0xfffffff8 ;  /* 0xfffffff801017836 */ /* 0x000fca0000000000 */
[----:B------:R0:W-:Y:S02]  /*3b50*/  STL [R1], R2 ;  /* 0x0000000201007387 */ /* 0x0001e40000100800 */
[----:B0-----:R-:W-:Y:S01]  /*3b60*/  SHF.R.U32.HI R2, RZ, 0x17, R5 ;  /* 0x00000017ff027819 */ /* 0x001fe20000011605 */
[----:B------:R-:W-:Y:S01]  /*3b70*/  BSSY.RECONVERGENT B0, `(.L_x_47) ;  /* 0x0000062000007945 */ /* 0x000fe20003800200 */
[----:B------:R-:W-:Y:S02]  /*3b80*/  SHF.R.U32.HI R0, RZ, 0x17, R4 ;  /* 0x00000017ff007819 */ /* 0x000fe40000011604 */
[----:B------:R-:W-:Y:S02]  /*3b90*/  LOP3.LUT R8, R2, 0xff, RZ, 0xc0, !PT ;  /* 0x000000ff02087812 */ /* 0x000fe400078ec0ff */
[----:B------:R-:W-:Y:S02]  /*3ba0*/  LOP3.LUT R3, R0, 0xff, RZ, 0xc0, !PT ;  /* 0x000000ff00037812 */ /* 0x000fe400078ec0ff */
[----:B------:R-:W-:-:S03]  /*3bb0*/  IADD3 R6, PT, PT, R8, -0x1, RZ ;  /* 0xffffffff08067810 */ /* 0x000fc60007ffe0ff */
[----:B------:R-:W-:Y:S01]  /*3bc0*/  VIADD R0, R3, 0xffffffff ;  /* 0xffffffff03007836 */ /* 0x000fe20000000000 */
[----:B------:R-:W-:-:S04]  /*3bd0*/  ISETP.GT.U32.AND P0, PT, R6, 0xfd, PT ;  /* 0x000000fd0600780c */ /* 0x000fc80003f04070 */
[----:B------:R-:W-:-:S13]  /*3be0*/  ISETP.GT.U32.OR P0, PT, R0, 0xfd, P0 ;  /* 0x000000fd0000780c */ /* 0x000fda0000704470 */
[----:B------:R-:W-:Y:S01]  /*3bf0*/  @!P0 IMAD.MOV.U32 R2, RZ, RZ, RZ ;  /* 0x000000ffff028224 */ /* 0x000fe200078e00ff */
[----:B------:R-:W-:Y:S06]  /*3c00*/  @!P0 BRA `(.L_x_48) ;  /* 0x00000000005c8947 */ /* 0x000fec0003800000 */
[----:B------:R-:W-:Y:S02]  /*3c10*/  FSETP.GTU.FTZ.AND P0, PT, |R4|, +INF , PT ;  /* 0x7f8000000400780b */ /* 0x000fe40003f1c200 */
[----:B------:R-:W-:-:S04]  /*3c20*/  FSETP.GTU.FTZ.AND P1, PT, |R5|, +INF , PT ;  /* 0x7f8000000500780b */ /* 0x000fc80003f3c200 */
[----:B------:R-:W-:-:S13]  /*3c30*/  PLOP3.LUT P0, PT, P0, P1, PT, 0xf8, 0x8f ;  /* 0x00000000008f781c */ /* 0x000fda0000703f70 */
[----:B------:R-:W-:Y:S05]  /*3c40*/  @P0 BRA `(.L_x_49) ;  /* 0x00000004004c0947 */ /* 0x000fea0003800000 */
[----:B------:R-:W-:-:S13]  /*3c50*/  LOP3.LUT P0, RZ, R5, 0x7fffffff, R4, 0xc8, !PT ;  /* 0x7fffffff05ff7812 */ /* 0x000fda000780c804 */
[----:B------:R-:W-:Y:S05]  /*3c60*/  @!P0 BRA `(.L_x_50) ;  /* 0x00000004003c8947 */ /* 0x000fea0003800000 */
[C---:B------:R-:W-:Y:S02]  /*3c70*/  FSETP.NEU.FTZ.AND P2, PT, |R4|.reuse, +INF , PT ;  /* 0x7f8000000400780b */ /* 0x040fe40003f5d200 */
[----:B------:R-:W-:Y:S02]  /*3c80*/  FSETP.NEU.FTZ.AND P1, PT, |R5|, +INF , PT ;  /* 0x7f8000000500780b */ /* 0x000fe40003f3d200 */
[----:B------:R-:W-:-:S11]  /*3c90*/  FSETP.NEU.FTZ.AND P0, PT, |R4|, +INF , PT ;  /* 0x7f8000000400780b */ /* 0x000fd60003f1d200 */
[----:B------:R-:W-:Y:S05]  /*3ca0*/  @!P1 BRA !P2, `(.L_x_50) ;  /* 0x00000004002c9947 */ /* 0x000fea0005000000 */
[----:B------:R-:W-:-:S04]  /*3cb0*/  LOP3.LUT P2, RZ, R4, 0x7fffffff, RZ, 0xc0, !PT ;  /* 0x7fffffff04ff7812 */ /* 0x000fc8000784c0ff */
[----:B------:R-:W-:-:S13]  /*3cc0*/  PLOP3.LUT P1, PT, P1, P2, PT, 0x2f, 0xf2 ;  /* 0x0000000000f2781c */ /* 0x000fda0000f24577 */
[----:B------:R-:W-:Y:S05]  /*3cd0*/  @P1 BRA `(.L_x_51) ;  /* 0x0000000400181947 */ /* 0x000fea0003800000 */
[----:B------:R-:W-:-:S04]  /*3ce0*/  LOP3.LUT P1, RZ, R5, 0x7fffffff, RZ, 0xc0, !PT ;  /* 0x7fffffff05ff7812 */ /* 0x000fc8000782c0ff */
[----:B------:R-:W-:-:S13]  /*3cf0*/  PLOP3.LUT P0, PT, P0, P1, PT, 0x2f, 0xf2 ;  /* 0x0000000000f2781c */ /* 0x000fda0000702577 */
[----:B------:R-:W-:Y:S05]  /*3d00*/  @P0 BRA `(.L_x_52) ;  /* 0x0000000400000947 */ /* 0x000fea0003800000 */
[----:B------:R-:W-:Y:S02]  /*3d10*/  ISETP.GE.AND P0, PT, R0, RZ, PT ;  /* 0x000000ff0000720c */ /* 0x000fe40003f06270 */
[----:B------:R-:W-:-:S11]  /*3d20*/  ISETP.GE.AND P1, PT, R6, RZ, PT ;  /* 0x000000ff0600720c */ /* 0x000fd60003f26270 */
[----:B------:R-:W-:Y:S01]  /*3d30*/  @P0 MOV R2, RZ ;  /* 0x000000ff00020202 */ /* 0x000fe20000000f00 */
[----:B------:R-:W-:Y:S02]  /*3d40*/  @!P0 IMAD.MOV.U32 R2, RZ, RZ, -0x40 ;  /* 0xffffffc0ff028424 */ /* 0x000fe400078e00ff */
[----:B------:R-:W-:Y:S01]  /*3d50*/  @!P0 FFMA R4, R4, 1.84467440737095516160e+19, RZ ;  /* 0x5f80000004048823 */ /* 0x000fe200000000ff */
[----:B------:R-:W-:Y:S01]  /*3d60*/  @!P1 FFMA R5, R5, 1.84467440737095516160e+19, RZ ;  /* 0x5f80000005059823 */ /* 0x000fe200000000ff */
[----:B------:R-:W-:-:S07]  /*3d70*/  @!P1 VIADD R2, R2, 0x40 ;  /* 0x0000004002029836 */ /* 0x000fce0000000000 */
.L_x_48:
[----:B------:R-:W-:Y:S01]  /*3d80*/  LEA R0, R8, 0xc0800000, 0x17 ;  /* 0xc080000008007811 */ /* 0x000fe200078eb8ff */
[----:B------:R-:W-:Y:S01]  /*3d90*/  VIADD R3, R3, 0xffffff81 ;  /* 0xffffff8103037836 */ /* 0x000fe20000000000 */
[----:B------:R-:W-:Y:S02]  /*3da0*/  BSSY.RECONVERGENT B1, `(.L_x_53) ;  /* 0x0000035000017945 */ /* 0x000fe40003800200 */
[----:B------:R-:W-:Y:S01]  /*3db0*/  IADD3 R5, PT, PT, -R0, R5, RZ ;  /* 0x0000000500057210 */ /* 0x000fe20007ffe1ff */
[C---:B------:R-:W-:Y:S01]  /*3dc0*/  IMAD R0, R3.reuse, -0x800000, R4 ;  /* 0xff80000003007824 */ /* 0x040fe200078e0204 */
[----:B------:R-:W-:Y:S02]  /*3dd0*/  IADD3 R3, PT, PT, R3, 0x7f, -R8 ;  /* 0x0000007f03037810 */ /* 0x000fe40007ffe808 */
[----:B------:R-:W0:Y:S01]  /*3de0*/  MUFU.RCP R6, R5 ;  /* 0x0000000500067308 */ /* 0x000e220000001000 */
[----:B------:R-:W-:Y:S02]  /*3df0*/  FADD.FTZ R7, -R5, -RZ ;  /* 0x800000ff05077221 */ /* 0x000fe40000010100 */
[----:B------:R-:W-:-:S02]  /*3e00*/  IMAD.IADD R3, R3, 0x1, R2 ;  /* 0x0000000103037824 */ /* 0x000fc400078e0202 */
[----:B0-----:R-:W-:-:S04]  /*3e10*/  FFMA R9, R6, R7, 1 ;  /* 0x3f80000006097423 */ /* 0x001fc80000000007 */
[----:B------:R-:W-:-:S04]  /*3e20*/  FFMA R11, R6, R9, R6 ;  /* 0x00000009060b7223 */ /* 0x000fc80000000006 */
[----:B------:R-:W-:-:S04]  /*3e30*/  FFMA R4, R0, R11, RZ ;  /* 0x0000000b00047223 */ /* 0x000fc800000000ff */
[----:B------:R-:W-:-:S04]  /*3e40*/  FFMA R9, R7, R4, R0 ;  /* 0x0000000407097223 */ /* 0x000fc80000000000 */
[----:B------:R-:W-:-:S04]  /*3e50*/  FFMA R6, R11, R9, R4 ;  /* 0x000000090b067223 */ /* 0x000fc80000000004 */
[----:B------:R-:W-:-:S04]  /*3e60*/  FFMA R7, R7, R6, R0 ;  /* 0x0000000607077223 */ /* 0x000fc80000000000 */
[----:B------:R-:W-:-:S05]  /*3e70*/  FFMA R4, R11, R7, R6 ;  /* 0x000000070b047223 */ /* 0x000fca0000000006 */
[----:B------:R-:W-:-:S04]  /*3e80*/  SHF.R.U32.HI R0, RZ, 0x17, R4 ;  /* 0x00000017ff007819 */ /* 0x000fc80000011604 */
[----:B------:R-:W-:-:S04]  /*3e90*/  LOP3.LUT R0, R0, 0xff, RZ, 0xc0, !PT ;  /* 0x000000ff00007812 */ /* 0x000fc800078ec0ff */
[----:B------:R-:W-:-:S05]  /*3ea0*/  IADD3 R8, PT, PT, R0, R3, RZ ;  /* 0x0000000300087210 */ /* 0x000fca0007ffe0ff */
[----:B------:R-:W-:-:S05]  /*3eb0*/  VIADD R0, R8, 0xffffffff ;  /* 0xffffffff08007836 */ /* 0x000fca0000000000 */
[----:B------:R-:W-:-:S13]  /*3ec0*/  ISETP.GE.U32.AND P0, PT, R0, 0xfe, PT ;  /* 0x000000fe0000780c */ /* 0x000fda0003f06070 */
[----:B------:R-:W-:Y:S05]  /*3ed0*/  @!P0 BRA `(.L_x_54) ;  /* 0x0000000000808947 */ /* 0x000fea0003800000 */
[----:B------:R-:W-:-:S13]  /*3ee0*/  ISETP.GT.AND P0, PT, R8, 0xfe, PT ;  /* 0x000000fe0800780c */ /* 0x000fda0003f04270 */
[----:B------:R-:W-:Y:S05]  /*3ef0*/  @P0 BRA `(.L_x_55) ;  /* 0x00000000006c0947 */ /* 0x000fea0003800000 */
[----:B------:R-:W-:-:S13]  /*3f00*/  ISETP.GE.AND P0, PT, R8, 0x1, PT ;  /* 0x000000010800780c */ /* 0x000fda0003f06270 */
[----:B------:R-:W-:Y:S05]  /*3f10*/  @P0 BRA `(.L_x_56) ;  /* 0x0000000000740947 */ /* 0x000fea0003800000 */
[----:B------:R-:W-:Y:S02]  /*3f20*/  ISETP.GE.AND P0, PT, R8, -0x18, PT ;  /* 0xffffffe80800780c */ /* 0x000fe40003f06270 */
[----:B------:R-:W-:-:S11]  /*3f30*/  LOP3.LUT R4, R4, 0x80000000, RZ, 0xc0, !PT ;  /* 0x8000000004047812 */ /* 0x000fd600078ec0ff */
[----:B------:R-:W-:Y:S05]  /*3f40*/  @!P0 BRA `(.L_x_56) ;  /* 0x0000000000688947 */ /* 0x000fea0003800000 */
[CCC-:B------:R-:W-:Y:S01]  /*3f50*/  FFMA.RZ R0, R11.reuse, R7.reuse, R6.reuse ;  /* 0x000000070b007223 */ /* 0x1c0fe2000000c006 */
[C---:B------:R-:W-:Y:S02]  /*3f60*/  VIADD R5, R8.reuse, 0x20 ;  /* 0x0000002008057836 */ /* 0x040fe40000000000 */
[CCC-:B------:R-:W-:Y:S01]  /*3f70*/  FFMA.RM R3, R11.reuse, R7.reuse, R6.reuse ;  /* 0x000000070b037223 */ /* 0x1c0fe20000004006 */
[----:B------:R-:W-:Y:S02]  /*3f80*/  ISETP.NE.AND P2, PT, R8, RZ, PT ;  /* 0x000000ff0800720c */ /* 0x000fe40003f45270 */
[----:B------:R-:W-:Y:S01]  /*3f90*/  LOP3.LUT R2, R0, 0x7fffff, RZ, 0xc0, !PT ;  /* 0x007fffff00027812 */ /* 0x000fe200078ec0ff */
[----:B------:R-:W-:Y:S01]  /*3fa0*/  FFMA.RP R0, R11, R7, R6 ;  /* 0x000000070b007223 */ /* 0x000fe20000008006 */
[----:B------:R-:W-:Y:S02]  /*3fb0*/  ISETP.NE.AND P1, PT, R8, RZ, PT ;  /* 0x000000ff0800720c */ /* 0x000fe40003f25270 */
[----:B------:R-:W-:-:S02]  /*3fc0*/  LOP3.LUT R2, R2, 0x800000, RZ, 0xfc, !PT ;  /* 0x0080000002027812 */ /* 0x000fc400078efcff */
[----:B------:R-:W-:Y:S02]  /*3fd0*/  IADD3 R6, PT, PT, -R8, RZ, RZ ;  /* 0x000000ff08067210 */ /* 0x000fe40007ffe1ff */
[----:B------:R-:W-:Y:S02]  /*3fe0*/  SHF.L.U32 R5, R2, R5, RZ ;  /* 0x0000000502057219 */ /* 0x000fe400000006ff */
[----:B------:R-:W-:Y:S02]  /*3ff0*/  FSETP.NEU.FTZ.AND P0, PT, R0, R3, PT ;  /* 0x000000030000720b */ /* 0x000fe40003f1d000 */
[----:B------:R-:W-:Y:S02]  /*4000*/  SEL R3, R6, RZ, P2 ;  /* 0x000000ff06037207 */ /* 0x000fe40001000000 */
[----:B------:R-:W-:Y:S02]  /*4010*/  ISETP.NE.AND P1, PT, R5, RZ, P1 ;  /* 0x000000ff0500720c */ /* 0x000fe40000f25270 */
[----:B------:R-:W-:-:S02]  /*4020*/  SHF.R.U32.HI R3, RZ, R3, R2 ;  /* 0x00000003ff037219 */ /* 0x000fc40000011602 */
[----:B------:R-:W-:Y:S02]  /*4030*/  PLOP3.LUT P0, PT, P0, P1, PT, 0xf8, 0x8f ;  /* 0x00000000008f781c */ /* 0x000fe40000703f70 */
[----:B------:R-:W-:Y:S02]  /*4040*/  SHF.R.U32.HI R5, RZ, 0x1, R3 ;  /* 0x00000001ff057819 */ /* 0x000fe40000011603 */
[----:B------:R-:W-:-:S04]  /*4050*/  SEL R0, RZ, 0x1, !P0 ;  /* 0x00000001ff007807 */ /* 0x000fc80004000000 */
[----:B------:R-:W-:-:S04]  /*4060*/  LOP3.LUT R0, R0, 0x1, R5, 0xf8, !PT ;  /* 0x0000000100007812 */ /* 0x000fc800078ef805 */
[----:B------:R-:W-:-:S05]  /*4070*/  LOP3.LUT R0, R0, R3, RZ, 0xc0, !PT ;  /* 0x0000000300007212 */ /* 0x000fca00078ec0ff */
[----:B------:R-:W-:-:S05]  /*4080*/  IMAD.IADD R5, R5, 0x1, R0 ;  /* 0x0000000105057824 */ /* 0x000fca00078e0200 */
[----:B------:R-:W-:Y:S01]  /*4090*/  LOP3.LUT R4, R5, R4, RZ, 0xfc, !PT ;  /* 0x0000000405047212 */ /* 0x000fe200078efcff */
[----:B------:R-:W-:Y:S06]  /*40a0*/  BRA `(.L_x_56) ;  /* 0x0000000000107947 */ /* 0x000fec0003800000 */
.L_x_55:
[----:B------:R-:W-:-:S04]  /*40b0*/  LOP3.LUT R4, R4, 0x80000000, RZ, 0xc0, !PT ;  /* 0x8000000004047812 */ /* 0x000fc800078ec0ff */
[----:B------:R-:W-:Y:S01]  /*40c0*/  LOP3.LUT R4, R4, 0x7f800000, RZ, 0xfc, !PT ;  /* 0x7f80000004047812 */ /* 0x000fe200078efcff */
[----:B------:R-:W-:Y:S06]  /*40d0*/  BRA `(.L_x_56) ;  /* 0x0000000000047947 */ /* 0x000fec0003800000 */
.L_x_54:
[----:B------:R-:W-:-:S07]  /*40e0*/  IMAD R4, R3, 0x800000, R4 ;  /* 0x0080000003047824 */ /* 0x000fce00078e0204 */
.L_x_56:
[----:B------:R-:W-:Y:S05]  /*40f0*/  BSYNC.RECONVERGENT B1 ;  /* 0x0000000000017941 */ /* 0x000fea0003800200 */
.L_x_53:
[----:B------:R-:W-:Y:S05]  /*4100*/  BRA `(.L_x_57) ;  /* 0x0000000000207947 */ /* 0x000fea0003800000 */
.L_x_52:
[----:B------:R-:W-:-:S04]  /*4110*/  LOP3.LUT R4, R5, 0x80000000, R4, 0x48, !PT ;  /* 0x8000000005047812 */ /* 0x000fc800078e4804 */
[----:B------:R-:W-:Y:S01]  /*4120*/  LOP3.LUT R4, R4, 0x7f800000, RZ, 0xfc, !PT ;  /* 0x7f80000004047812 */ /* 0x000fe200078efcff */
[----:B------:R-:W-:Y:S06]  /*4130*/  BRA `(.L_x_57) ;  /* 0x0000000000147947 */ /* 0x000fec0003800000 */
.L_x_51:
[----:B------:R-:W-:Y:S01]  /*4140*/  LOP3.LUT R4, R5, 0x80000000, R4, 0x48, !PT ;  /* 0x8000000005047812 */ /* 0x000fe200078e4804 */
[----:B------:R-:W-:Y:S06]  /*4150*/  BRA `(.L_x_57) ;  /* 0x00000000000c7947 */ /* 0x000fec0003800000 */
.L_x_50:
[----:B------:R-:W0:Y:S01]  /*4160*/  MUFU.RSQ R4, -QNAN ;  /* 0xffc0000000047908 */ /* 0x000e220000001400 */
[----:B------:R-:W-:Y:S05]  /*4170*/  BRA `(.L_x_57) ;  /* 0x0000000000047947 */ /* 0x000fea0003800000 */
.L_x_49:
[----:B------:R-:W-:-:S07]  /*4180*/  FADD.FTZ R4, R4, R5 ;  /* 0x0000000504047221 */ /* 0x000fce0000010000 */
.L_x_57:
[----:B------:R-:W-:Y:S05]  /*4190*/  BSYNC.RECONVERGENT B0 ;  /* 0x0000000000007941 */ /* 0x000fea0003800200 */
.L_x_47:
[----:B------:R1:W0:Y:S02]  /*41a0*/  LDL R2, [R1] ;  /* 0x0000000001027983 */ /* 0x0002240000100800 */
[----:B-1----:R-:W-:Y:S01]  /*41b0*/  IADD3 R1, PT, PT, R1, 0x8, RZ ;  /* 0x0000000801017810 */ /* 0x002fe20007ffe0ff */
[----:B0-----:R-:W-:Y:S06]  /*41c0*/  RET.REL.NODEC R20 `(_Z15zernikeMat_CUDAPfii) ;  /* 0xffffffbc148c7950 */ /* 0x001fec0003c3ffff */
        .type           $_Z15zernikeMat_CUDAPfii$__internal_accurate_pow,@function
        .size           $_Z15zernikeMat_CUDAPfii$__internal_accurate_pow,(.L_x_65 - $_Z15zernikeMat_CUDAPfii$__internal_accurate_pow)
$_Z15zernikeMat_CUDAPfii$__internal_accurate_pow:
[----:B------:R-:W-:Y:S02]  /*41d0*/  VIADD R1, R1, 0xffffffd0 ;  /* 0xffffffd001017836 */ /* 0x000fe40000000000 */
[----:B------:R-:W-:-:S03]  /*41e0*/  IMAD.MOV.U32 R3, RZ, RZ, R5 ;  /* 0x000000ffff037224 */ /* 0x000fc600078e0005 */
        /* <DEDUP_REMOVED lines=10> */
[----:B------:R0:W-:Y:S02]  /*4290*/  STL [R1], R2 ;  /* 0x0000000201007387 */ /* 0x0001e40000100800 */
[----:B0-----:R-:W-:-:S02]  /*42a0*/  MOV R2, R4 ;  /* 0x0000000400027202 */ /* 0x001fc40000000f00 */
[----:B------:R-:W-:Y:S01]  /*42b0*/  ISETP.GT.U32.AND P0, PT, R3, 0xfffff, PT ;  /* 0x000fffff0300780c */ /* 0x000fe20003f04070 */
[----:B------:R-:W-:Y:S01]  /*42c0*/  IMAD.MOV.U32 R0, RZ, RZ, R3 ;  /* 0x000000ffff007224 */ /* 0x000fe200078e0003 */
[----:B------:R-:W-:Y:S01]  /*42d0*/  MOV R15, 0x3ed0f5d2 ;  /* 0x3ed0f5d2000f7802 */ /* 0x000fe20000000f00 */
[----:B------:R-:W-:Y:S01]  /*42e0*/  IMAD.MOV.U32 R10, RZ, RZ, RZ ;  /* 0x000000ffff0a7224 */ /* 0x000fe200078e00ff */
[----:B------:R-:W-:Y:S01]  /*42f0*/  UMOV UR4, 0x7d2cafe2 ;  /* 0x7d2cafe200047882 */ /* 0x000fe20000000000 */
[----:B------:R-:W-:Y:S01]  /*4300*/  IMAD.MOV.U32 R14, RZ, RZ, 0x41ad3b5a ;  /* 0x41ad3b5aff0e7424 */ /* 0x000fe200078e00ff */
[----:B------:R-:W-:Y:S01]  /*4310*/  UMOV UR5, 0x3eb0f5ff ;  /* 0x3eb0f5ff00057882 */ /* 0x000fe20000000000 */
[----:B------:R-:W-:Y:S01]  /*4320*/  UMOV UR6, 0x3b39803f ;  /* 0x3b39803f00067882 */ /* 0x000fe20000000000 */
[----:B------:R-:W-:Y:S01]  /*4330*/  UMOV UR7, 0x3c7abc9e ;  /* 0x3c7abc9e00077882 */ /* 0x000fe20000000000 */
[----:B------:R-:W-:Y:S04]  /*4340*/  BSSY.RECONVERGENT B0, `(.L_x_58) ;  /* 0x000009b000007945 */ /* 0x000fe80003800200 */
[----:B------:R-:W-:-:S10]  /*4350*/  @!P0 DMUL R22, R2, 1.80143985094819840000e+16 ;  /* 0x4350000002168828 */ /* 0x000fd40000000000 */
[----:B------:R-:W-:Y:S01]  /*4360*/  @!P0 IMAD.MOV.U32 R0, RZ, RZ, R23 ;  /* 0x000000ffff008224 */ /* 0x000fe200078e0017 */
[----:B------:R-:W-:-:S04]  /*4370*/  @!P0 MOV R2, R22 ;  /* 0x0000001600028202 */ /* 0x000fc80000000f00 */
[----:B------:R-:W-:Y:S01]  /*4380*/  LOP3.LUT R0, R0, 0x800fffff, RZ, 0xc0, !PT ;  /* 0x800fffff00007812 */ /* 0x000fe200078ec0ff */
[----:B------:R-:W-:Y:S01]  /*4390*/  IMAD.MOV.U32 R4, RZ, RZ, R2 ;  /* 0x000000ffff047224 */ /* 0x000fe200078e0002 */
[----:B------:R-:W-:Y:S02]  /*43a0*/  SHF.R.U32.HI R2, RZ, 0x14, R3 ;  /* 0x00000014ff027819 */ /* 0x000fe40000011603 */
[----:B------:R-:W-:Y:S02]  /*43b0*/  LOP3.LUT R5, R0, 0x3ff00000, RZ, 0xfc, !PT ;  /* 0x3ff0000000057812 */ /* 0x000fe400078efcff */
[----:B------:R-:W-:Y:S02]  /*43c0*/  @!P0 LEA.HI R2, R23, 0xffffffca, RZ, 0xc ;  /* 0xffffffca17028811 */ /* 0x000fe400078f60ff */
[----:B------:R-:W-:Y:S02]  /*43d0*/  ISETP.GE.U32.AND P1, PT, R5, 0x3ff6a09f, PT ;  /* 0x3ff6a09f0500780c */ /* 0x000fe40003f26070 */
[----:B------:R-:W-:-:S11]  /*43e0*/  IADD3 R3, PT, PT, R2, -0x3ff, RZ ;  /* 0xfffffc0102037810 */ /* 0x000fd60007ffe0ff */
[----:B------:R-:W-:Y:S02]  /*43f0*/  @P1 VIADD R7, R5, 0xfff00000 ;  /* 0xfff0000005071836 */ /* 0x000fe40000000000 */
[----:B------:R-:W-:-:S03]  /*4400*/  @P1 VIADD R3, R2, 0xfffffc02 ;  /* 0xfffffc0202031836 */ /* 0x000fc60000000000 */
[----:B------:R-:W-:Y:S02]  /*4410*/  @P1 MOV R5, R7 ;  /* 0x0000000700051202 */ /* 0x000fe40000000f00 */
[----:B------:R-:W-:Y:S01]  /*4420*/  LOP3.LUT R2, R3, 0x80000000, RZ, 0x3c, !PT ;  /* 0x8000000003027812 */ /* 0x000fe200078e3cff */
[----:B------:R-:W-:-:S03]  /*4430*/  IMAD.MOV.U32 R3, RZ, RZ, 0x43300000 ;  /* 0x43300000ff037424 */ /* 0x000fc600078e00ff */
[----:B------:R-:W-:-:S06]  /*4440*/  DADD R8, R4, 1 ;  /* 0x3ff0000004087429 */ /* 0x000fcc0000000000 */
[----:B------:R-:W0:Y:S02]  /*4450*/  MUFU.RCP64H R11, R9 ;  /* 0x00000009000b7308 */ /* 0x000e240000001800 */
[----:B0-----:R-:W-:-:S08]  /*4460*/  DFMA R6, -R8, R10, 1 ;  /* 0x3ff000000806742b */ /* 0x001fd0000000010a */
[----:B------:R-:W-:Y:S02]  /*4470*/  DFMA R12, R6, R6, R6 ;  /* 0x00000006060c722b */ /* 0x000fe40000000006 */
[----:B------:R-:W-:-:S06]  /*4480*/  DADD R6, R4, -1 ;  /* 0xbff0000004067429 */ /* 0x000fcc0000000000 */
[----:B------:R-:W-:-:S08]  /*4490*/  DFMA R12, R10, R12, R10 ;  /* 0x0000000c0a0c722b */ /* 0x000fd0000000000a */
[----:B------:R-:W-:-:S08]  /*44a0*/  DMUL R4, R6, R12 ;  /* 0x0000000c06047228 */ /* 0x000fd00000000000 */
[----:B------:R-:W-:-:S08]  /*44b0*/  DFMA R4, R6, R12, R4 ;  /* 0x0000000c0604722b */ /* 0x000fd00000000004 */
[CC--:B------:R-:W-:Y:S02]  /*44c0*/  DMUL R10, R4.reuse, R4.reuse ;  /* 0x00000004040a7228 */ /* 0x0c0fe40000000000 */
[----:B------:R-:W-:-:S06]  /*44d0*/  DMUL R24, R4, R4 ;  /* 0x0000000404187228 */ /* 0x000fcc0000000000 */
[----:B------:R-:W-:Y:S01]  /*44e0*/  DFMA R8, R10, UR4, R14 ;  /* 0x000000040a087c2b */ /* 0x000fe2000800000e */
[----:B------:R-:W-:Y:S01]  /*44f0*/  UMOV UR4, 0x75488a3f ;  /* 0x75488a3f00047882 */ /* 0x000fe20000000000 */
[----:B------:R-:W-:Y:S01]  /*4500*/  UMOV UR5, 0x3ef3b20a ;  /* 0x3ef3b20a00057882 */ /* 0x000fe20000000000 */
[----:B------:R-:W-:-:S05]  /*4510*/  DADD R14, R6, -R4 ;  /* 0x00000000060e7229 */ /* 0x000fca0000000804 */
[----:B------:R-:W-:Y:S01]  /*4520*/  DFMA R8, R10, R8, UR4 ;  /* 0x000000040a087e2b */ /* 0x000fe20008000008 */
[----:B------:R-:W-:Y:S01]  /*4530*/  UMOV UR4, 0xe4faecd5 ;  /* 0xe4faecd500047882 */ /* 0x000fe20000000000 */
[----:B------:R-:W-:Y:S01]  /*4540*/  UMOV UR5, 0x3f1745cd ;  /* 0x3f1745cd00057882 */ /* 0x000fe20000000000 */
[----:B------:R-:W-:-:S05]  /*4550*/  DADD R14, R14, R14 ;  /* 0x000000000e0e7229 */ /* 0x000fca000000000e */
[----:B------:R-:W-:Y:S01]  /*4560*/  DFMA R8, R10, R8, UR4 ;  /* 0x000000040a087e2b */ /* 0x000fe20008000008 */
[----:B------:R-:W-:Y:S01]  /*4570*/  UMOV UR4, 0x258a578b ;  /* 0x258a578b00047882 */ /* 0x000fe20000000000 */
[----:B------:R-:W-:Y:S01]  /*4580*/  UMOV UR5, 0x3f3c71c7 ;  /* 0x3f3c71c700057882 */ /* 0x000fe20000000000 */
[----:B------:R-:W-:Y:S02]  /*4590*/  DFMA R6, R6, -R4, R14 ;  /* 0x800000040606722b */ /* 0x000fe4000000000e */
[----:B------:R-:W-:-:S03]  /*45a0*/  DMUL R14, R4, R24 ;  /* 0x00000018040e7228 */ /* 0x000fc60000000000 */
[----:B------:R-:W-:Y:S01]  /*45b0*/  DFMA R8, R10, R8, UR4 ;  /* 0x000000040a087e2b */ /* 0x000fe20008000008 */
[----:B------:R-:W-:Y:S01]  /*45c0*/  UMOV UR4, 0x9242b910 ;  /* 0x9242b91000047882 */ /* 0x000fe20000000000 */
[----:B------:R-:W-:Y:S01]  /*45d0*/  UMOV UR5, 0x3f624924 ;  /* 0x3f62492400057882 */ /* 0x000fe20000000000 */
[----:B------:R-:W-:Y:S02]  /*45e0*/  DMUL R6, R12, R6 ;  /* 0x000000060c067228 */ /* 0x000fe40000000000 */
[----:B------:R-:W-:-:S03]  /*45f0*/  DFMA R26, R4, R24, -R14 ;  /* 0x00000018041a722b */ /* 0x000fc6000000080e */
[----:B------:R-:W-:Y:S01]  /*4600*/  DFMA R8, R10, R8, UR4 ;  /* 0x000000040a087e2b */ /* 0x000fe20008000008 */
[----:B------:R-:W-:Y:S01]  /*4610*/  UMOV UR4, 0x99999dfb ;  /* 0x99999dfb00047882 */ /* 0x000fe20000000000 */
[----:B------:R-:W-:-:S03]  /*4620*/  UMOV UR5, 0x3f899999 ;  /* 0x3f89999900057882 */ /* 0x000fc60000000000 */
[----:B------:R-:W-:Y:S01]  /*4630*/  VIADD R13, R7, 0x100000 ;  /* 0x00100000070d7836 */ /* 0x000fe20000000000 */
[----:B------:R-:W-:Y:S01]  /*4640*/  DFMA R26, R6, R24, R26 ;  /* 0x00000018061a722b */ /* 0x000fe2000000001a */
[----:B------:R-:W-:Y:S01]  /*4650*/  IMAD.MOV.U32 R12, RZ, RZ, R6 ;  /* 0x000000ffff0c7224 */ /* 0x000fe200078e0006 */
[----:B------:R-:W-:Y:S01]  /*4660*/  DFMA R8, R10, R8, UR4 ;  /* 0x000000040a087e2b */ /* 0x000fe20008000008 */
[----:B------:R-:W-:Y:S01]  /*4670*/  UMOV UR4, 0x55555555 ;  /* 0x5555555500047882 */ /* 0x000fe20000000000 */
[----:B------:R-:W-:-:S06]  /*4680*/  UMOV UR5, 0x3fb55555 ;  /* 0x3fb5555500057882 */ /* 0x000fcc0000000000 */
[----:B------:R-:W-:-:S08]  /*4690*/  DFMA R16, R10, R8, UR4 ;  /* 0x000000040a107e2b */ /* 0x000fd00008000008 */
[----:B------:R-:W-:Y:S01]  /*46a0*/  DADD R18, -R16, UR4 ;  /* 0x0000000410127e29 */ /* 0x000fe20008000100 */
[----:B------:R-:W-:Y:S01]  /*46b0*/  UMOV UR4, 0xb9e7b0 ;  /* 0x00b9e7b000047882 */ /* 0x000fe20000000000 */
[----:B------:R-:W-:-:S06]  /*46c0*/  UMOV UR5, 0x3c46a4cb ;  /* 0x3c46a4cb00057882 */ /* 0x000fcc0000000000 */
[----:B------:R-:W-:Y:S02]  /*46d0*/  DFMA R18, R10, R8, R18 ;  /* 0x000000080a12722b */ /* 0x000fe40000000012 */
[----:B------:R-:W-:-:S06]  /*46e0*/  DFMA R10, R4, R4, -R24 ;  /* 0x00000004040a722b */ /* 0x000fcc0000000818 */
[----:B------:R-:W-:Y:S01]  /*46f0*/  DADD R18, R18, -UR4 ;  /* 0x8000000412127e29 */ /* 0x000fe20008000000 */
[----:B------:R-:W-:Y:S01]  /*4700*/  UMOV UR4, 0x80000000 ;  /* 0x8000000000047882 */ /* 0x000fe20000000000 */
[----:B------:R-:W-:Y:S01]  /*4710*/  DFMA R10, R4, R12, R10 ;  /* 0x0000000c040a722b */ /* 0x000fe2000000000a */
[----:B------:R-:W-:-:S05]  /*4720*/  UMOV UR5, 0x43300000 ;  /* 0x4330000000057882 */ /* 0x000fca0000000000 */
[----:B------:R-:W-:Y:S02]  /*4730*/  DADD R8, R16, R18 ;  /* 0x0000000010087229 */ /* 0x000fe40000000012 */
[----:B------:R-:W-:-:S06]  /*4740*/  DFMA R10, R4, R10, R26 ;  /* 0x0000000a040a722b */ /* 0x000fcc000000001a */
[----:B------:R-:W-:Y:S02]  /*4750*/  DMUL R12, R8, R14 ;  /* 0x0000000e080c7228 */ /* 0x000fe40000000000 */
[----:B------:R-:W-:-:S06]  /*4760*/  DADD R16, R16, -R8 ;  /* 0x0000000010107229 */ /* 0x000fcc0000000808 */
[----:B------:R-:W-:Y:S02]  /*4770*/  DFMA R24, R8, R14, -R12 ;  /* 0x0000000e0818722b */ /* 0x000fe4000000080c */
[----:B------:R-:W-:-:S06]  /*4780*/  DADD R16, R18, R16 ;  /* 0x0000000012107229 */ /* 0x000fcc0000000010 */
[----:B------:R-:W-:-:S08]  /*4790*/  DFMA R10, R8, R10, R24 ;  /* 0x0000000a080a722b */ /* 0x000fd00000000018 */
[----:B------:R-:W-:-:S08]  /*47a0*/  DFMA R10, R16, R14, R10 ;  /* 0x0000000e100a722b */ /* 0x000fd0000000000a */
[----:B------:R-:W-:-:S08]  /*47b0*/  DADD R8, R12, R10 ;  /* 0x000000000c087229 */ /* 0x000fd0000000000a */
[--C-:B------:R-:W-:Y:S02]  /*47c0*/  DADD R14, R4, R8.reuse ;  /* 0x00000000040e7229 */ /* 0x100fe40000000008 */
[----:B------:R-:W-:-:S06]  /*47d0*/  DADD R12, R12, -R8 ;  /* 0x000000000c0c7229 */ /* 0x000fcc0000000808 */
[----:B------:R-:W-:Y:S02]  /*47e0*/  DADD R4, R4, -R14 ;  /* 0x0000000004047229 */ /* 0x000fe4000000080e */
[----:B------:R-:W-:-:S06]  /*47f0*/  DADD R12, R10, R12 ;  /* 0x000000000a0c7229 */ /* 0x000fcc000000000c */
[----:B------:R-:W-:-:S08]  /*4800*/  DADD R4, R8, R4 ;  /* 0x0000000008047229 */ /* 0x000fd00000000004 */
[----:B------:R-:W-:-:S08]  /*4810*/  DADD R4, R12, R4 ;  /* 0x000000000c047229 */ /* 0x000fd00000000004 */
[----:B------:R-:W-:Y:S02]  /*4820*/  DADD R4, R6, R4 ;  /* 0x0000000006047229 */ /* 0x000fe40000000004 */
[----:B------:R-:W-:Y:S01]  /*4830*/  DADD R6, R2, -UR4 ;  /* 0x8000000402067e29 */ /* 0x000fe20008000000 */
[----:B------:R-:W-:Y:S01]  /*4840*/  UMOV UR4, 0xfefa39ef ;  /* 0xfefa39ef00047882 */ /* 0x000fe20000000000 */
[----:B------:R-:W-:-:S04]  /*4850*/  UMOV UR5, 0x3fe62e42 ;  /* 0x3fe62e4200057882 */ /* 0x000fc80000000000 */
[----:B------:R-:W-:-:S08]  /*4860*/  DADD R2, R14, R4 ;  /* 0x000000000e027229 */ /* 0x000fd00000000004 */
[--C-:B------:R-:W-:Y:S02]  /*4870*/  DFMA R8, R6, UR4, R2.reuse ;  /* 0x0000000406087c2b */ /* 0x100fe40008000002 */
[----:B------:R-:W-:-:S06]  /*4880*/  DADD R14, R14, -R2 ;  /* 0x000000000e0e7229 */ /* 0x000fcc0000000802 */
[----:B------:R-:W-:Y:S02]  /*4890*/  DFMA R10, R6, -UR4, R8 ;  /* 0x80000004060a7c2b */ /* 0x000fe40008000008 */
[----:B------:R-:W-:-:S06]  /*48a0*/  DADD R14, R4, R14 ;  /* 0x00000000040e7229 */ /* 0x000fcc000000000e */
[----:B------:R-:W-:-:S08]  /*48b0*/  DADD R10, -R2, R10 ;  /* 0x00000000020a7229 */ /* 0x000fd0000000010a */
[----:B------:R-:W-:-:S08]  /*48c0*/  DADD R10, R14, -R10 ;  /* 0x000000000e0a7229 */ /* 0x000fd0000000080a */
[----:B------:R-:W-:Y:S01]  /*48d0*/  DFMA R10, R6, UR6, R10 ;  /* 0x00000006060a7c2b */ /* 0x000fe2000800000a */
[----:B------:R-:W-:Y:S01]  /*48e0*/  MOV R6, 0x652b82fe ;  /* 0x652b82fe00067802 */ /* 0x000fe20000000f00 */
[----:B------:R-:W-:-:S06]  /*48f0*/  IMAD.MOV.U32 R7, RZ, RZ, 0x3ff71547 ;  /* 0x3ff71547ff077424 */ /* 0x000fcc00078e00ff */
[----:B------:R-:W-:-:S08]  /*4900*/  DADD R2, R8, R10 ;  /* 0x0000000008027229 */ /* 0x000fd0000000000a */
[----:B------:R-:W-:Y:S02]  /*4910*/  DADD R8, R8, -R2 ;  /* 0x0000000008087229 */ /* 0x000fe40000000802 */
[----:B------:R-:W-:-:S06]  /*4920*/  DMUL R4, R2, 2 ;  /* 0x4000000002047828 */ /* 0x000fcc0000000000 */
[----:B------:R-:W-:Y:S02]  /*4930*/  DADD R8, R10, R8 ;  /* 0x000000000a087229 */ /* 0x000fe40000000008 */
[----:B------:R-:W-:-:S08]  /*4940*/  DFMA R2, R2, 2, -R4 ;  /* 0x400000000202782b */ /* 0x000fd00000000804 */
[----:B------:R-:W-:-:S08]  /*4950*/  DFMA R2, R8, 2, R2 ;  /* 0x400000000802782b */ /* 0x000fd00000000002 */
[----:B------:R-:W-:-:S08]  /*4960*/  DADD R10, R4, R2 ;  /* 0x00000000040a7229 */ /* 0x000fd00000000002 */
[----:B------:R-:W-:Y:S02]  /*4970*/  DFMA R12, R10, R6, 6.75539944105574400000e+15 ;  /* 0x433800000a0c742b */ /* 0x000fe40000000006 */
[----:B------:R-:W-:Y:S01]  /*4980*/  FSETP.GEU.AND P0, PT, |R11|, 4.1917929649353027344, PT ;  /* 0x4086232b0b00780b */ /* 0x000fe20003f0e200 */
[----:B------:R-:W-:-:S05]  /*4990*/  DADD R4, R4, -R10 ;  /* 0x0000000004047229 */ /* 0x000fca000000080a */
[----:B------:R-:W-:-:S08]  /*49a0*/  DADD R6, R12, -6.75539944105574400000e+15 ;  /* 0xc33800000c067429 */ /* 0x000fd00000000000 */
[----:B------:R-:W-:Y:S01]  /*49b0*/  DFMA R8, R6, -UR4, R10 ;  /* 0x8000000406087c2b */ /* 0x000fe2000800000a */
[----:B------:R-:W-:Y:S01]  /*49c0*/  UMOV UR4, 0x3b39803f ;  /* 0x3b39803f00047882 */ /* 0x000fe20000000000 */
[----:B------:R-:W-:-:S06]  /*49d0*/  UMOV UR5, 0x3c7abc9e ;  /* 0x3c7abc9e00057882 */ /* 0x000fcc0000000000 */
[----:B------:R-:W-:Y:S01]  /*49e0*/  DFMA R8, R6, -UR4, R8 ;  /* 0x8000000406087c2b */ /* 0x000fe20008000008 */
[----:B------:R-:W-:Y:S01]  /*49f0*/  UMOV UR4, 0x69ce2bdf ;  /* 0x69ce2bdf00047882 */ /* 0x000fe20000000000 */
[----:B------:R-:W-:Y:S01]  /*4a00*/  IMAD.MOV.U32 R6, RZ, RZ, -0x35dec16 ;  /* 0xfca213eaff067424 */ /* 0x000fe200078e00ff */
[----:B------:R-:W-:Y:S01]  /*4a10*/  MOV R7, 0x3e928af3 ;  /* 0x3e928af300077802 */ /* 0x000fe20000000f00 */
[----:B------:R-:W-:-:S05]  /*4a20*/  UMOV UR5, 0x3e5ade15 ;  /* 0x3e5ade1500057882 */ /* 0x000fca0000000000 */
[----:B------:R-:W-:Y:S01]  /*4a30*/  DFMA R6, R8, UR4, R6 ;  /* 0x0000000408067c2b */ /* 0x000fe20008000006 */
[----:B------:R-:W-:Y:S01]  /*4a40*/  UMOV UR4, 0x62401315 ;  /* 0x6240131500047882 */ /* 0x000fe20000000000 */
[----:B------:R-:W-:-:S06]  /*4a50*/  UMOV UR5, 0x3ec71dee ;  /* 0x3ec71dee00057882 */ /* 0x000fcc0000000000 */
[----:B------:R-:W-:Y:S01]  /*4a60*/  DFMA R6, R8, R6, UR4 ;  /* 0x0000000408067e2b */ /* 0x000fe20008000006 */
        /* <DEDUP_REMOVED lines=20> */
[----:B------:R-:W-:-:S08]  /*4bb0*/  DFMA R6, R8, R6, UR4 ;  /* 0x0000000408067e2b */ /* 0x000fd00008000006 */
[----:B------:R-:W-:-:S08]  /*4bc0*/  DFMA R6, R8, R6, 1 ;  /* 0x3ff000000806742b */ /* 0x000fd00000000006 */
[----:B------:R-:W-:Y:S02]  /*4bd0*/  DFMA R6, R8, R6, 1 ;  /* 0x3ff000000806742b */ /* 0x000fe40000000006 */
[----:B------:R-:W-:-:S08]  /*4be0*/  DADD R8, R2, R4 ;  /* 0x0000000002087229 */ /* 0x000fd00000000004 */
[----:B------:R-:W-:Y:S02]  /*4bf0*/  IMAD R3, R12, 0x100000, R7 ;  /* 0x001000000c037824 */ /* 0x000fe400078e0207 */
[----:B------:R-:W-:Y:S01]  /*4c00*/  IMAD.MOV.U32 R2, RZ, RZ, R6 ;  /* 0x000000ffff027224 */ /* 0x000fe200078e0006 */
[----:B------:R-:W-:Y:S06]  /*4c10*/  @!P0 BRA `(.L_x_59) ;  /* 0x0000000000348947 */ /* 0x000fec0003800000 */
[----:B------:R-:W-:Y:S01]  /*4c20*/  FSETP.GEU.AND P1, PT, |R11|, 4.2275390625, PT ;  /* 0x408748000b00780b */ /* 0x000fe20003f2e200 */
[C---:B------:R-:W-:Y:S02]  /*4c30*/  DADD R2, R10.reuse, +INF ;  /* 0x7ff000000a027429 */ /* 0x040fe40000000000 */
[----:B------:R-:W-:-:S08]  /*4c40*/  DSETP.GEU.AND P0, PT, R10, RZ, PT ;  /* 0x000000ff0a00722a */ /* 0x000fd00003f0e000 */
[----:B------:R-:W-:Y:S02]  /*4c50*/  FSEL R2, R2, RZ, P0 ;  /* 0x000000ff02027208 */ /* 0x000fe40000000000 */
[C---:B------:R-:W-:Y:S01]  /*4c60*/  @!P1 LEA.HI R0, R12.reuse, R12, RZ, 0x1 ;  /* 0x0000000c0c009211 */ /* 0x040fe200078f08ff */
[----:B------:R-:W-:Y:S01]  /*4c70*/  @!P1 IMAD.MOV.U32 R4, RZ, RZ, R6 ;  /* 0x000000ffff049224 */ /* 0x000fe200078e0006 */
[----:B------:R-:W-:Y:S02]  /*4c80*/  @!P1 MOV R6, RZ ;  /* 0x000000ff00069202 */ /* 0x000fe40000000f00 */
[----:B------:R-:W-:Y:S02]  /*4c90*/  @!P1 SHF.R.S32.HI R5, RZ, 0x1, R0 ;  /* 0x00000001ff059819 */ /* 0x000fe40000011400 */
[----:B------:R-:W-:Y:S02]  /*4ca0*/  FSEL R3, R3, RZ, P0 ;  /* 0x000000ff03037208 */ /* 0x000fe40000000000 */
[----:B------:R-:W-:Y:S01]  /*4cb0*/  @!P1 IADD3 R12, PT, PT, R12, -R5, RZ ;  /* 0x800000050c0c9210 */ /* 0x000fe20007ffe0ff */
[----:B------:R-:W-:-:S03]  /*4cc0*/  @!P1 IMAD R5, R5, 0x100000, R7 ;  /* 0x0010000005059824 */ /* 0x000fc600078e0207 */
[----:B------:R-:W-:-:S06]  /*4cd0*/  @!P1 LEA R7, R12, 0x3ff00000, 0x14 ;  /* 0x3ff000000c079811 */ /* 0x000fcc00078ea0ff */
[----:B------:R-:W-:-:S11]  /*4ce0*/  @!P1 DMUL R2, R4, R6 ;  /* 0x0000000604029228 */ /* 0x000fd60000000000 */
.L_x_59:
[----:B------:R-:W-:Y:S05]  /*4cf0*/  BSYNC.RECONVERGENT B0 ;  /* 0x0000000000007941 */ /* 0x000fea0003800200 */
.L_x_58:
[----:B------:R-:W-:Y:S01]  /*4d00*/  DFMA R4, R8, R2, R2 ;  /* 0x000000020804722b */ /* 0x000fe20000000002 */
[----:B------:R-:W2:Y:S01]  /*4d10*/  LDL R16, [R1+0x4] ;  /* 0x0000040001107983 */ /* 0x000ea20000100800 */
[----:B------:R-:W-:-:S03]  /*4d20*/  DSETP.NEU.AND P0, PT, |R2|, +INF , PT ;  /* 0x7ff000000200742a */ /* 0x000fc60003f0d200 */
[----:B------:R-:W2:Y:S04]  /*4d30*/  LDL R17, [R1+0x8] ;  /* 0x0000080001117983 */ /* 0x000ea80000100800 */
[----:B------:R-:W2:Y:S01]  /*4d40*/  LDL R18, [R1+0xc] ;  /* 0x00000c0001127983 */ /* 0x000ea20000100800 */
[----:B------:R-:W-:Y:S02]  /*4d50*/  FSEL R4, R2, R4, !P0 ;  /* 0x0000000402047208 */ /* 0x000fe40004000000 */
[----:B------:R-:W-:Y:S01]  /*4d60*/  FSEL R5, R3, R5, !P0 ;  /* 0x0000000503057208 */ /* 0x000fe20004000000 */
[----:B------:R-:W2:Y:S04]  /*4d70*/  LDL R2, [R1] ;  /* 0x0000000001027983 */ /* 0x000ea80000100800 */
[----:B------:R-:W2:Y:S04]  /*4d80*/  LDL R19, [R1+0x10] ;  /* 0x0000100001137983 */ /* 0x000ea80000100800 */
        /* <DEDUP_REMOVED lines=8> */
.L_x_60:
[----:B------:R-:W-:-:S00]  /*4e10*/  BRA `(.L_x_60) ;  /* 0xfffffffc00fc7947 */ /* 0x000fc0000383ffff */
[----:B------:R-:W-:-:S00]  /*4e20*/  NOP ;  /* 0x0000000000007918 */ /* 0x000fc00000000000 */
        /* <DEDUP_REMOVED lines=13> */
.L_x_65:


//--------------------- .text._Z9vectorAddPKfS0_Pfi --------------------------
	.section	.text._Z9vectorAddPKfS0_Pfi,"ax",@progbits
	.align	128
        .global         _Z9vectorAddPKfS0_Pfi
        .type           _Z9vectorAddPKfS0_Pfi,@function
        .size           _Z9vectorAddPKfS0_Pfi,(.L_x_70 - _Z9vectorAddPKfS0_Pfi)
        .other          _Z9vectorAddPKfS0_Pfi,@"STO_CUDA_ENTRY STV_DEFAULT"
_Z9vectorAddPKfS0_Pfi:
.text._Z9vectorAddPKfS0_Pfi:
[----:B------:R-:W-:Y:S01]  /*0000*/  LDC R1, c[0x0][0x37c] ;  /* 0x0000df00ff017b82 */ /* 0x000fe20000000800 */
[----:B------:R-:W0:Y:S01]  /*0010*/  S2R R9, SR_CTAID.X ;  /* 0x0000000000097919 */ /* 0x000e220000002500 */
[----:B------:R-:W0:Y:S01]  /*0020*/  LDCU UR4, c[0x0][0x360] ;  /* 0x00006c00ff0477ac */ /* 0x000e220008000800 */
[----:B------:R-:W0:Y:S01]  /*0030*/  S2R R0, SR_TID.X ;  /* 0x0000000000007919 */ /* 0x000e220000002100 */
[----:B------:R-:W1:Y:S01]  /*0040*/  LDCU UR5, c[0x0][0x398] ;  /* 0x00007300ff0577ac */ /* 0x000e620008000800 */
[----:B0-----:R-:W-:-:S05]  /*0050*/  IMAD R9, R9, UR4, R0 ;  /* 0x0000000409097c24 */ /* 0x001fca000f8e0200 */
[----:B-1----:R-:W-:-:S13]  /*0060*/  ISETP.GE.AND P0, PT, R9, UR5, PT ;  /* 0x0000000509007c0c */ /* 0x002fda000bf06270 */
[----:B------:R-:W-:Y:S05]  /*0070*/  @P0 EXIT ;  /* 0x000000000000094d */ /* 0x000fea0003800000 */
[----:B------:R-:W0:Y:S01]  /*0080*/  LDC.64 R2, c[0x0][0x380] ;  /* 0x0000e000ff027b82 */ /* 0x000e220000000a00 */
[----:B------:R-:W1:Y:S07]  /*0090*/  LDCU.64 UR4, c[0x0][0x358] ;  /* 0x00006b00ff0477ac */ /* 0x000e6e0008000a00 */
[----:B------:R-:W2:Y:S08]  /*00a0*/  LDC.64 R4, c[0x0][0x388] ;  /* 0x0000e200ff047b82 */ /* 0x000eb00000000a00 */
[----:B------:R-:W3:Y:S01]  /*00b0*/  LDC.64 R6, c[0x0][0x390] ;  /* 0x0000e400ff067b82 */ /* 0x000ee20000000a00 */
[----:B0-----:R-:W-:-:S06]  /*00c0*/  IMAD.WIDE R2, R9, 0x4, R2 ;  /* 0x0000000409027825 */ /* 0x001fcc00078e0202 */
[----:B-1----:R-:W4:Y:S01]  /*00d0*/  LDG.E R2, desc[UR4][R2.64] ;  /* 0x0000000402027981 */ /* 0x002f22000c1e1900 */
[----:B--2---:R-:W-:-:S06]  /*00e0*/  IMAD.WIDE R4, R9, 0x4, R4 ;  /* 0x0000000409047825 */ /* 0x004fcc00078e0204 */
[----:B------:R-:W4:Y:S01]  /*00f0*/  LDG.E R5, desc[UR4][R4.64] ;  /* 0x0000000404057981 */ /* 0x000f22000c1e1900 */
[----:B---3--:R-:W-:-:S04]  /*0100*/  IMAD.WIDE R6, R9, 0x4, R6 ;  /* 0x0000000409067825 */ /* 0x008fc800078e0206 */
[----:B----4-:R-:W-:-:S04]  /*0110*/  FADD R0, R2, R5 ;  /* 0x0000000502007221 */ /* 0x010fc80000000000 */
[----:B------:R-:W-:-:S05]  /*0120*/  FADD R9, R0, 10 ;  /* 0x4120000000097421 */ /* 0x000fca0000000000 */
[----:B------:R-:W-:Y:S01]  /*0130*/  STG.E desc[UR4][R6.64], R9 ;  /* 0x0000000906007986 */ /* 0x000fe2000c101904 */
[----:B------:R-:W-:Y:S05]  /*0140*/  EXIT ;  /* 0x000000000000794d */ /* 0x000fea0003800000 */
.L_x_61:
        /* <DEDUP_REMOVED lines=11> */
.L_x_70:


//--------------------- .nv.global.init           --------------------------
	.section	.nv.global.init,"aw",@progbits
	.align	4
.nv.global.init:
	.type		__cudart_i2opi_f,@object
	.size		__cudart_i2opi_f,(.L_1 - __cudart_i2opi_f)
__cudart_i2opi_f:
        /*0000*/ 	.byte	0x41, 0x90, 0x43, 0x3c, 0x99, 0x95, 0x62, 0xdb, 0xc0, 0xdd, 0x34, 0xf5, 0xd1, 0x57, 0x27, 0xfc
        /*0010*/ 	.byte	0x29, 0x15, 0x44, 0x4e, 0x6e, 0x83, 0xf9, 0xa2
.L_1:


//--------------------- .nv.shared.reserved.0     --------------------------
	.section	.nv.shared.reserved.0,"aw",@nobits
	.weak		__nv_reservedSMEM_offset_0_alias
	.size		__nv_reservedSMEM_offset_0_alias, 0, 64
	.other		__nv_reservedSMEM_offset_0_alias,@"STO_CUDA_RESERVED_SHARED STV_DEFAULT"
__nv_reservedSMEM_offset_0_alias:
	.zero		0
	.zero		64


//--------------------- .nv.constant0._Z15zernikeMat_CUDAPfii --------------------------
	.section	.nv.constant0._Z15zernikeMat_CUDAPfii,"a",@progbits
	.sectionflags	@""
	.align	4
.nv.constant0._Z15zernikeMat_CUDAPfii:
	.zero		912


//--------------------- .nv.constant0._Z9vectorAddPKfS0_Pfi --------------------------
	.section	.nv.constant0._Z9vectorAddPKfS0_Pfi,"a",@progbits
	.sectionflags	@""
	.align	4
.nv.constant0._Z9vectorAddPKfS0_Pfi:
	.zero		924


//--------------------- SYMBOLS --------------------------

	.type		.nv.reservedSmem.offset0,@object
	.size		.nv.reservedSmem.offset0,0x4
